//
// Generated by NVIDIA NVVM Compiler
//
// Compiler Build ID: CL-36424714
// Cuda compilation tools, release 13.0, V13.0.88
// Based on NVVM 20.0.0
//

.version 9.0
.target sm_100
.address_size 64

	// .globl	_Z5sobelPhS_jjj
.const .align 4 .b8 deviceMask[200];

.visible .entry _Z5sobelPhS_jjj(
	.param .u64 .ptr .align 1 _Z5sobelPhS_jjj_param_0,
	.param .u64 .ptr .align 1 _Z5sobelPhS_jjj_param_1,
	.param .u32 _Z5sobelPhS_jjj_param_2,
	.param .u32 _Z5sobelPhS_jjj_param_3,
	.param .u32 _Z5sobelPhS_jjj_param_4
)
{
	.reg .pred 	%p<187>;
	.reg .b16 	%rs<7>;
	.reg .b32 	%r<656>;
	.reg .b64 	%rd<312>;
	.reg .b64 	%fd<609>;

	ld.param.u64 	%rd3, [_Z5sobelPhS_jjj_param_0];
	ld.param.u32 	%r18, [_Z5sobelPhS_jjj_param_2];
	ld.param.u32 	%r16, [_Z5sobelPhS_jjj_param_3];
	ld.param.u32 	%r17, [_Z5sobelPhS_jjj_param_4];
	cvta.to.global.u64 	%rd1, %rd3;
	mov.u32 	%r19, %ntid.x;
	mov.u32 	%r20, %ctaid.x;
	mov.u32 	%r21, %tid.x;
	mad.lo.s32 	%r1, %r19, %r20, %r21;
	mov.u32 	%r22, %ntid.y;
	mov.u32 	%r23, %ctaid.y;
	mov.u32 	%r24, %tid.y;
	mad.lo.s32 	%r25, %r22, %r23, %r24;
	setp.ge.u32 	%p15, %r1, %r16;
	setp.ge.u32 	%p16, %r25, %r18;
	or.pred  	%p17, %p15, %p16;
	@%p17 bra 	$L__BB0_102;
	ld.param.u32 	%r628, [_Z5sobelPhS_jjj_param_3];
	add.s32 	%r26, %r25, -2;
	setp.gt.u32 	%p18, %r25, 1;
	setp.lt.u32 	%p19, %r26, %r18;
	and.pred  	%p1, %p18, %p19;
	mul.lo.s32 	%r3, %r26, %r628;
	add.s32 	%r4, %r1, -2;
	setp.gt.s32 	%p21, %r1, 1;
	setp.lt.u32 	%p22, %r4, %r628;
	and.pred  	%p23, %p21, %p22;
	and.pred  	%p2, %p23, %p1;
	mov.f64 	%fd462, 0d0000000000000000;
	not.pred 	%p24, %p2;
	mov.f64 	%fd463, %fd462;
	mov.f64 	%fd464, %fd462;
	@%p24 bra 	$L__BB0_3;
	add.s32 	%r27, %r4, %r3;
	mul.lo.s32 	%r28, %r27, %r17;
	add.s32 	%r29, %r28, 2;
	cvt.u64.u32 	%rd4, %r29;
	add.s64 	%rd5, %rd1, %rd4;
	ld.global.u8 	%r30, [%rd5];
	add.s32 	%r31, %r28, 1;
	cvt.u64.u32 	%rd6, %r31;
	add.s64 	%rd7, %rd1, %rd6;
	ld.global.u8 	%r32, [%rd7];
	cvt.u64.u32 	%rd8, %r28;
	add.s64 	%rd9, %rd1, %rd8;
	ld.global.u8 	%r33, [%rd9];
	ld.const.u32 	%r34, [deviceMask];
	mul.lo.s32 	%r35, %r34, %r30;
	cvt.rn.f64.s32 	%fd462, %r35;
	mul.lo.s32 	%r36, %r34, %r32;
	cvt.rn.f64.s32 	%fd463, %r36;
	mul.lo.s32 	%r37, %r34, %r33;
	cvt.rn.f64.s32 	%fd464, %r37;
$L__BB0_3:
	ld.param.u32 	%r629, [_Z5sobelPhS_jjj_param_3];
	add.s32 	%r5, %r1, -1;
	setp.gt.s32 	%p25, %r1, 0;
	setp.lt.u32 	%p26, %r5, %r629;
	and.pred  	%p27, %p25, %p26;
	and.pred  	%p3, %p27, %p1;
	not.pred 	%p28, %p3;
	@%p28 bra 	$L__BB0_5;
	add.s32 	%r38, %r5, %r3;
	mul.lo.s32 	%r39, %r38, %r17;
	add.s32 	%r40, %r39, 2;
	cvt.u64.u32 	%rd10, %r40;
	add.s64 	%rd11, %rd1, %rd10;
	ld.global.u8 	%r41, [%rd11];
	add.s32 	%r42, %r39, 1;
	cvt.u64.u32 	%rd12, %r42;
	add.s64 	%rd13, %rd1, %rd12;
	ld.global.u8 	%r43, [%rd13];
	cvt.u64.u32 	%rd14, %r39;
	add.s64 	%rd15, %rd1, %rd14;
	ld.global.u8 	%r44, [%rd15];
	ld.const.u32 	%r45, [deviceMask+20];
	mul.lo.s32 	%r46, %r45, %r41;
	cvt.rn.f64.s32 	%fd302, %r46;
	add.f64 	%fd462, %fd462, %fd302;
	mul.lo.s32 	%r47, %r45, %r43;
	cvt.rn.f64.s32 	%fd303, %r47;
	add.f64 	%fd463, %fd463, %fd303;
	mul.lo.s32 	%r48, %r45, %r44;
	cvt.rn.f64.s32 	%fd304, %r48;
	add.f64 	%fd464, %fd464, %fd304;
$L__BB0_5:
	setp.gt.s32 	%p29, %r1, -1;
	and.pred  	%p4, %p29, %p1;
	not.pred 	%p30, %p4;
	@%p30 bra 	$L__BB0_7;
	add.s32 	%r49, %r1, %r3;
	mul.lo.s32 	%r50, %r49, %r17;
	add.s32 	%r51, %r50, 2;
	cvt.u64.u32 	%rd16, %r51;
	add.s64 	%rd17, %rd1, %rd16;
	ld.global.u8 	%r52, [%rd17];
	add.s32 	%r53, %r50, 1;
	cvt.u64.u32 	%rd18, %r53;
	add.s64 	%rd19, %rd1, %rd18;
	ld.global.u8 	%r54, [%rd19];
	cvt.u64.u32 	%rd20, %r50;
	add.s64 	%rd21, %rd1, %rd20;
	ld.global.u8 	%r55, [%rd21];
	ld.const.u32 	%r56, [deviceMask+40];
	mul.lo.s32 	%r57, %r56, %r52;
	cvt.rn.f64.s32 	%fd305, %r57;
	add.f64 	%fd462, %fd462, %fd305;
	mul.lo.s32 	%r58, %r56, %r54;
	cvt.rn.f64.s32 	%fd306, %r58;
	add.f64 	%fd463, %fd463, %fd306;
	mul.lo.s32 	%r59, %r56, %r55;
	cvt.rn.f64.s32 	%fd307, %r59;
	add.f64 	%fd464, %fd464, %fd307;
$L__BB0_7:
	ld.param.u32 	%r630, [_Z5sobelPhS_jjj_param_3];
	add.s32 	%r6, %r1, 1;
	setp.gt.s32 	%p31, %r1, -2;
	setp.lt.u32 	%p32, %r6, %r630;
	and.pred  	%p33, %p31, %p32;
	setp.gt.u32 	%p34, %r25, 1;
	setp.lt.u32 	%p35, %r26, %r18;
	and.pred  	%p36, %p34, %p35;
	and.pred  	%p5, %p33, %p36;
	not.pred 	%p38, %p5;
	@%p38 bra 	$L__BB0_9;
	add.s32 	%r61, %r6, %r3;
	mul.lo.s32 	%r62, %r61, %r17;
	add.s32 	%r63, %r62, 2;
	cvt.u64.u32 	%rd22, %r63;
	add.s64 	%rd23, %rd1, %rd22;
	ld.global.u8 	%r64, [%rd23];
	add.s32 	%r65, %r62, 1;
	cvt.u64.u32 	%rd24, %r65;
	add.s64 	%rd25, %rd1, %rd24;
	ld.global.u8 	%r66, [%rd25];
	cvt.u64.u32 	%rd26, %r62;
	add.s64 	%rd27, %rd1, %rd26;
	ld.global.u8 	%r67, [%rd27];
	ld.const.u32 	%r68, [deviceMask+60];
	mul.lo.s32 	%r69, %r68, %r64;
	cvt.rn.f64.s32 	%fd308, %r69;
	add.f64 	%fd462, %fd462, %fd308;
	mul.lo.s32 	%r70, %r68, %r66;
	cvt.rn.f64.s32 	%fd309, %r70;
	add.f64 	%fd463, %fd463, %fd309;
	mul.lo.s32 	%r71, %r68, %r67;
	cvt.rn.f64.s32 	%fd310, %r71;
	add.f64 	%fd464, %fd464, %fd310;
$L__BB0_9:
	ld.param.u32 	%r631, [_Z5sobelPhS_jjj_param_3];
	add.s32 	%r7, %r1, 2;
	setp.gt.s32 	%p39, %r1, -3;
	setp.lt.u32 	%p40, %r7, %r631;
	and.pred  	%p41, %p39, %p40;
	setp.gt.u32 	%p42, %r25, 1;
	add.s32 	%r72, %r25, -2;
	setp.lt.u32 	%p43, %r72, %r18;
	and.pred  	%p44, %p42, %p43;
	and.pred  	%p6, %p41, %p44;
	not.pred 	%p46, %p6;
	@%p46 bra 	$L__BB0_11;
	add.s32 	%r73, %r7, %r3;
	mul.lo.s32 	%r74, %r73, %r17;
	add.s32 	%r75, %r74, 2;
	cvt.u64.u32 	%rd28, %r75;
	add.s64 	%rd29, %rd1, %rd28;
	ld.global.u8 	%r76, [%rd29];
	add.s32 	%r77, %r74, 1;
	cvt.u64.u32 	%rd30, %r77;
	add.s64 	%rd31, %rd1, %rd30;
	ld.global.u8 	%r78, [%rd31];
	cvt.u64.u32 	%rd32, %r74;
	add.s64 	%rd33, %rd1, %rd32;
	ld.global.u8 	%r79, [%rd33];
	ld.const.u32 	%r80, [deviceMask+80];
	mul.lo.s32 	%r81, %r80, %r76;
	cvt.rn.f64.s32 	%fd311, %r81;
	add.f64 	%fd462, %fd462, %fd311;
	mul.lo.s32 	%r82, %r80, %r78;
	cvt.rn.f64.s32 	%fd312, %r82;
	add.f64 	%fd463, %fd463, %fd312;
	mul.lo.s32 	%r83, %r80, %r79;
	cvt.rn.f64.s32 	%fd313, %r83;
	add.f64 	%fd464, %fd464, %fd313;
$L__BB0_11:
	ld.param.u32 	%r632, [_Z5sobelPhS_jjj_param_3];
	add.s32 	%r8, %r25, -1;
	setp.ge.u32 	%p47, %r8, %r18;
	add.s32 	%r9, %r3, %r632;
	setp.lt.s32 	%p48, %r1, 2;
	setp.ge.u32 	%p49, %r4, %r632;
	or.pred  	%p50, %p49, %p47;
	or.pred  	%p51, %p50, %p48;
	@%p51 bra 	$L__BB0_13;
	add.s32 	%r84, %r4, %r9;
	mul.lo.s32 	%r85, %r84, %r17;
	add.s32 	%r86, %r85, 2;
	cvt.u64.u32 	%rd34, %r86;
	add.s64 	%rd35, %rd1, %rd34;
	ld.global.u8 	%r87, [%rd35];
	add.s32 	%r88, %r85, 1;
	cvt.u64.u32 	%rd36, %r88;
	add.s64 	%rd37, %rd1, %rd36;
	ld.global.u8 	%r89, [%rd37];
	cvt.u64.u32 	%rd38, %r85;
	add.s64 	%rd39, %rd1, %rd38;
	ld.global.u8 	%r90, [%rd39];
	ld.const.u32 	%r91, [deviceMask+4];
	mul.lo.s32 	%r92, %r91, %r87;
	cvt.rn.f64.s32 	%fd314, %r92;
	add.f64 	%fd462, %fd462, %fd314;
	mul.lo.s32 	%r93, %r91, %r89;
	cvt.rn.f64.s32 	%fd315, %r93;
	add.f64 	%fd463, %fd463, %fd315;
	mul.lo.s32 	%r94, %r91, %r90;
	cvt.rn.f64.s32 	%fd316, %r94;
	add.f64 	%fd464, %fd464, %fd316;
$L__BB0_13:
	ld.param.u32 	%r633, [_Z5sobelPhS_jjj_param_3];
	setp.ge.u32 	%p52, %r8, %r18;
	setp.lt.s32 	%p53, %r1, 1;
	setp.ge.u32 	%p54, %r5, %r633;
	or.pred  	%p55, %p54, %p52;
	or.pred  	%p56, %p55, %p53;
	@%p56 bra 	$L__BB0_15;
	add.s32 	%r95, %r5, %r9;
	mul.lo.s32 	%r96, %r95, %r17;
	add.s32 	%r97, %r96, 2;
	cvt.u64.u32 	%rd40, %r97;
	add.s64 	%rd41, %rd1, %rd40;
	ld.global.u8 	%r98, [%rd41];
	add.s32 	%r99, %r96, 1;
	cvt.u64.u32 	%rd42, %r99;
	add.s64 	%rd43, %rd1, %rd42;
	ld.global.u8 	%r100, [%rd43];
	cvt.u64.u32 	%rd44, %r96;
	add.s64 	%rd45, %rd1, %rd44;
	ld.global.u8 	%r101, [%rd45];
	ld.const.u32 	%r102, [deviceMask+24];
	mul.lo.s32 	%r103, %r102, %r98;
	cvt.rn.f64.s32 	%fd317, %r103;
	add.f64 	%fd462, %fd462, %fd317;
	mul.lo.s32 	%r104, %r102, %r100;
	cvt.rn.f64.s32 	%fd318, %r104;
	add.f64 	%fd463, %fd463, %fd318;
	mul.lo.s32 	%r105, %r102, %r101;
	cvt.rn.f64.s32 	%fd319, %r105;
	add.f64 	%fd464, %fd464, %fd319;
$L__BB0_15:
	setp.ge.u32 	%p57, %r8, %r18;
	setp.lt.s32 	%p58, %r1, 0;
	or.pred  	%p59, %p58, %p57;
	@%p59 bra 	$L__BB0_17;
	add.s32 	%r106, %r1, %r9;
	mul.lo.s32 	%r107, %r106, %r17;
	add.s32 	%r108, %r107, 2;
	cvt.u64.u32 	%rd46, %r108;
	add.s64 	%rd47, %rd1, %rd46;
	ld.global.u8 	%r109, [%rd47];
	add.s32 	%r110, %r107, 1;
	cvt.u64.u32 	%rd48, %r110;
	add.s64 	%rd49, %rd1, %rd48;
	ld.global.u8 	%r111, [%rd49];
	cvt.u64.u32 	%rd50, %r107;
	add.s64 	%rd51, %rd1, %rd50;
	ld.global.u8 	%r112, [%rd51];
	ld.const.u32 	%r113, [deviceMask+44];
	mul.lo.s32 	%r114, %r113, %r109;
	cvt.rn.f64.s32 	%fd320, %r114;
	add.f64 	%fd462, %fd462, %fd320;
	mul.lo.s32 	%r115, %r113, %r111;
	cvt.rn.f64.s32 	%fd321, %r115;
	add.f64 	%fd463, %fd463, %fd321;
	mul.lo.s32 	%r116, %r113, %r112;
	cvt.rn.f64.s32 	%fd322, %r116;
	add.f64 	%fd464, %fd464, %fd322;
$L__BB0_17:
	ld.param.u32 	%r634, [_Z5sobelPhS_jjj_param_3];
	setp.ge.u32 	%p60, %r8, %r18;
	setp.lt.s32 	%p61, %r1, -1;
	setp.ge.u32 	%p62, %r6, %r634;
	or.pred  	%p63, %p62, %p60;
	or.pred  	%p64, %p63, %p61;
	@%p64 bra 	$L__BB0_19;
	add.s32 	%r117, %r6, %r9;
	mul.lo.s32 	%r118, %r117, %r17;
	add.s32 	%r119, %r118, 2;
	cvt.u64.u32 	%rd52, %r119;
	add.s64 	%rd53, %rd1, %rd52;
	ld.global.u8 	%r120, [%rd53];
	add.s32 	%r121, %r118, 1;
	cvt.u64.u32 	%rd54, %r121;
	add.s64 	%rd55, %rd1, %rd54;
	ld.global.u8 	%r122, [%rd55];
	cvt.u64.u32 	%rd56, %r118;
	add.s64 	%rd57, %rd1, %rd56;
	ld.global.u8 	%r123, [%rd57];
	ld.const.u32 	%r124, [deviceMask+64];
	mul.lo.s32 	%r125, %r124, %r120;
	cvt.rn.f64.s32 	%fd323, %r125;
	add.f64 	%fd462, %fd462, %fd323;
	mul.lo.s32 	%r126, %r124, %r122;
	cvt.rn.f64.s32 	%fd324, %r126;
	add.f64 	%fd463, %fd463, %fd324;
	mul.lo.s32 	%r127, %r124, %r123;
	cvt.rn.f64.s32 	%fd325, %r127;
	add.f64 	%fd464, %fd464, %fd325;
$L__BB0_19:
	ld.param.u32 	%r635, [_Z5sobelPhS_jjj_param_3];
	setp.ge.u32 	%p65, %r8, %r18;
	setp.lt.s32 	%p66, %r1, -2;
	setp.ge.u32 	%p67, %r7, %r635;
	or.pred  	%p68, %p67, %p65;
	or.pred  	%p69, %p68, %p66;
	@%p69 bra 	$L__BB0_21;
	add.s32 	%r128, %r7, %r9;
	mul.lo.s32 	%r129, %r128, %r17;
	add.s32 	%r130, %r129, 2;
	cvt.u64.u32 	%rd58, %r130;
	add.s64 	%rd59, %rd1, %rd58;
	ld.global.u8 	%r131, [%rd59];
	add.s32 	%r132, %r129, 1;
	cvt.u64.u32 	%rd60, %r132;
	add.s64 	%rd61, %rd1, %rd60;
	ld.global.u8 	%r133, [%rd61];
	cvt.u64.u32 	%rd62, %r129;
	add.s64 	%rd63, %rd1, %rd62;
	ld.global.u8 	%r134, [%rd63];
	ld.const.u32 	%r135, [deviceMask+84];
	mul.lo.s32 	%r136, %r135, %r131;
	cvt.rn.f64.s32 	%fd326, %r136;
	add.f64 	%fd462, %fd462, %fd326;
	mul.lo.s32 	%r137, %r135, %r133;
	cvt.rn.f64.s32 	%fd327, %r137;
	add.f64 	%fd463, %fd463, %fd327;
	mul.lo.s32 	%r138, %r135, %r134;
	cvt.rn.f64.s32 	%fd328, %r138;
	add.f64 	%fd464, %fd464, %fd328;
$L__BB0_21:
	ld.param.u32 	%r636, [_Z5sobelPhS_jjj_param_3];
	add.s32 	%r10, %r9, %r636;
	setp.lt.s32 	%p70, %r1, 2;
	setp.ge.u32 	%p71, %r4, %r636;
	or.pred  	%p72, %p70, %p71;
	@%p72 bra 	$L__BB0_23;
	add.s32 	%r139, %r4, %r10;
	mul.lo.s32 	%r140, %r139, %r17;
	add.s32 	%r141, %r140, 2;
	cvt.u64.u32 	%rd64, %r141;
	add.s64 	%rd65, %rd1, %rd64;
	ld.global.u8 	%r142, [%rd65];
	add.s32 	%r143, %r140, 1;
	cvt.u64.u32 	%rd66, %r143;
	add.s64 	%rd67, %rd1, %rd66;
	ld.global.u8 	%r144, [%rd67];
	cvt.u64.u32 	%rd68, %r140;
	add.s64 	%rd69, %rd1, %rd68;
	ld.global.u8 	%r145, [%rd69];
	ld.const.u32 	%r146, [deviceMask+8];
	mul.lo.s32 	%r147, %r146, %r142;
	cvt.rn.f64.s32 	%fd329, %r147;
	add.f64 	%fd462, %fd462, %fd329;
	mul.lo.s32 	%r148, %r146, %r144;
	cvt.rn.f64.s32 	%fd330, %r148;
	add.f64 	%fd463, %fd463, %fd330;
	mul.lo.s32 	%r149, %r146, %r145;
	cvt.rn.f64.s32 	%fd331, %r149;
	add.f64 	%fd464, %fd464, %fd331;
$L__BB0_23:
	ld.param.u32 	%r637, [_Z5sobelPhS_jjj_param_3];
	setp.lt.s32 	%p73, %r1, 1;
	setp.ge.u32 	%p74, %r5, %r637;
	or.pred  	%p75, %p73, %p74;
	@%p75 bra 	$L__BB0_25;
	add.s32 	%r150, %r5, %r10;
	mul.lo.s32 	%r151, %r150, %r17;
	add.s32 	%r152, %r151, 2;
	cvt.u64.u32 	%rd70, %r152;
	add.s64 	%rd71, %rd1, %rd70;
	ld.global.u8 	%r153, [%rd71];
	add.s32 	%r154, %r151, 1;
	cvt.u64.u32 	%rd72, %r154;
	add.s64 	%rd73, %rd1, %rd72;
	ld.global.u8 	%r155, [%rd73];
	cvt.u64.u32 	%rd74, %r151;
	add.s64 	%rd75, %rd1, %rd74;
	ld.global.u8 	%r156, [%rd75];
	ld.const.u32 	%r157, [deviceMask+28];
	mul.lo.s32 	%r158, %r157, %r153;
	cvt.rn.f64.s32 	%fd332, %r158;
	add.f64 	%fd462, %fd462, %fd332;
	mul.lo.s32 	%r159, %r157, %r155;
	cvt.rn.f64.s32 	%fd333, %r159;
	add.f64 	%fd463, %fd463, %fd333;
	mul.lo.s32 	%r160, %r157, %r156;
	cvt.rn.f64.s32 	%fd334, %r160;
	add.f64 	%fd464, %fd464, %fd334;
$L__BB0_25:
	setp.lt.s32 	%p76, %r1, 0;
	@%p76 bra 	$L__BB0_27;
	add.s32 	%r161, %r1, %r10;
	mul.lo.s32 	%r162, %r161, %r17;
	add.s32 	%r163, %r162, 2;
	cvt.u64.u32 	%rd76, %r163;
	add.s64 	%rd77, %rd1, %rd76;
	ld.global.u8 	%r164, [%rd77];
	add.s32 	%r165, %r162, 1;
	cvt.u64.u32 	%rd78, %r165;
	add.s64 	%rd79, %rd1, %rd78;
	ld.global.u8 	%r166, [%rd79];
	cvt.u64.u32 	%rd80, %r162;
	add.s64 	%rd81, %rd1, %rd80;
	ld.global.u8 	%r167, [%rd81];
	ld.const.u32 	%r168, [deviceMask+48];
	mul.lo.s32 	%r169, %r168, %r164;
	cvt.rn.f64.s32 	%fd335, %r169;
	add.f64 	%fd462, %fd462, %fd335;
	mul.lo.s32 	%r170, %r168, %r166;
	cvt.rn.f64.s32 	%fd336, %r170;
	add.f64 	%fd463, %fd463, %fd336;
	mul.lo.s32 	%r171, %r168, %r167;
	cvt.rn.f64.s32 	%fd337, %r171;
	add.f64 	%fd464, %fd464, %fd337;
$L__BB0_27:
	ld.param.u32 	%r638, [_Z5sobelPhS_jjj_param_3];
	setp.lt.s32 	%p77, %r1, -1;
	setp.ge.u32 	%p78, %r6, %r638;
	or.pred  	%p79, %p77, %p78;
	@%p79 bra 	$L__BB0_29;
	add.s32 	%r172, %r6, %r10;
	mul.lo.s32 	%r173, %r172, %r17;
	add.s32 	%r174, %r173, 2;
	cvt.u64.u32 	%rd82, %r174;
	add.s64 	%rd83, %rd1, %rd82;
	ld.global.u8 	%r175, [%rd83];
	add.s32 	%r176, %r173, 1;
	cvt.u64.u32 	%rd84, %r176;
	add.s64 	%rd85, %rd1, %rd84;
	ld.global.u8 	%r177, [%rd85];
	cvt.u64.u32 	%rd86, %r173;
	add.s64 	%rd87, %rd1, %rd86;
	ld.global.u8 	%r178, [%rd87];
	ld.const.u32 	%r179, [deviceMask+68];
	mul.lo.s32 	%r180, %r179, %r175;
	cvt.rn.f64.s32 	%fd338, %r180;
	add.f64 	%fd462, %fd462, %fd338;
	mul.lo.s32 	%r181, %r179, %r177;
	cvt.rn.f64.s32 	%fd339, %r181;
	add.f64 	%fd463, %fd463, %fd339;
	mul.lo.s32 	%r182, %r179, %r178;
	cvt.rn.f64.s32 	%fd340, %r182;
	add.f64 	%fd464, %fd464, %fd340;
$L__BB0_29:
	ld.param.u32 	%r639, [_Z5sobelPhS_jjj_param_3];
	setp.lt.s32 	%p80, %r1, -2;
	setp.ge.u32 	%p81, %r7, %r639;
	or.pred  	%p82, %p80, %p81;
	@%p82 bra 	$L__BB0_31;
	add.s32 	%r183, %r7, %r10;
	mul.lo.s32 	%r184, %r183, %r17;
	add.s32 	%r185, %r184, 2;
	cvt.u64.u32 	%rd88, %r185;
	add.s64 	%rd89, %rd1, %rd88;
	ld.global.u8 	%r186, [%rd89];
	add.s32 	%r187, %r184, 1;
	cvt.u64.u32 	%rd90, %r187;
	add.s64 	%rd91, %rd1, %rd90;
	ld.global.u8 	%r188, [%rd91];
	cvt.u64.u32 	%rd92, %r184;
	add.s64 	%rd93, %rd1, %rd92;
	ld.global.u8 	%r189, [%rd93];
	ld.const.u32 	%r190, [deviceMask+88];
	mul.lo.s32 	%r191, %r190, %r186;
	cvt.rn.f64.s32 	%fd341, %r191;
	add.f64 	%fd462, %fd462, %fd341;
	mul.lo.s32 	%r192, %r190, %r188;
	cvt.rn.f64.s32 	%fd342, %r192;
	add.f64 	%fd463, %fd463, %fd342;
	mul.lo.s32 	%r193, %r190, %r189;
	cvt.rn.f64.s32 	%fd343, %r193;
	add.f64 	%fd464, %fd464, %fd343;
$L__BB0_31:
	ld.param.u32 	%r640, [_Z5sobelPhS_jjj_param_3];
	add.s32 	%r11, %r25, 1;
	setp.lt.u32 	%p83, %r11, %r18;
	add.s32 	%r12, %r10, %r640;
	setp.gt.s32 	%p84, %r1, 1;
	setp.lt.u32 	%p85, %r4, %r640;
	and.pred  	%p86, %p85, %p83;
	and.pred  	%p7, %p86, %p84;
	not.pred 	%p87, %p7;
	@%p87 bra 	$L__BB0_33;
	add.s32 	%r194, %r4, %r12;
	mul.lo.s32 	%r195, %r194, %r17;
	add.s32 	%r196, %r195, 2;
	cvt.u64.u32 	%rd94, %r196;
	add.s64 	%rd95, %rd1, %rd94;
	ld.global.u8 	%r197, [%rd95];
	add.s32 	%r198, %r195, 1;
	cvt.u64.u32 	%rd96, %r198;
	add.s64 	%rd97, %rd1, %rd96;
	ld.global.u8 	%r199, [%rd97];
	cvt.u64.u32 	%rd98, %r195;
	add.s64 	%rd99, %rd1, %rd98;
	ld.global.u8 	%r200, [%rd99];
	ld.const.u32 	%r201, [deviceMask+12];
	mul.lo.s32 	%r202, %r201, %r197;
	cvt.rn.f64.s32 	%fd344, %r202;
	add.f64 	%fd462, %fd462, %fd344;
	mul.lo.s32 	%r203, %r201, %r199;
	cvt.rn.f64.s32 	%fd345, %r203;
	add.f64 	%fd463, %fd463, %fd345;
	mul.lo.s32 	%r204, %r201, %r200;
	cvt.rn.f64.s32 	%fd346, %r204;
	add.f64 	%fd464, %fd464, %fd346;
$L__BB0_33:
	ld.param.u32 	%r641, [_Z5sobelPhS_jjj_param_3];
	setp.lt.u32 	%p88, %r11, %r18;
	setp.gt.s32 	%p89, %r1, 0;
	setp.lt.u32 	%p90, %r5, %r641;
	and.pred  	%p91, %p90, %p88;
	and.pred  	%p8, %p91, %p89;
	not.pred 	%p92, %p8;
	@%p92 bra 	$L__BB0_35;
	add.s32 	%r205, %r5, %r12;
	mul.lo.s32 	%r206, %r205, %r17;
	add.s32 	%r207, %r206, 2;
	cvt.u64.u32 	%rd100, %r207;
	add.s64 	%rd101, %rd1, %rd100;
	ld.global.u8 	%r208, [%rd101];
	add.s32 	%r209, %r206, 1;
	cvt.u64.u32 	%rd102, %r209;
	add.s64 	%rd103, %rd1, %rd102;
	ld.global.u8 	%r210, [%rd103];
	cvt.u64.u32 	%rd104, %r206;
	add.s64 	%rd105, %rd1, %rd104;
	ld.global.u8 	%r211, [%rd105];
	ld.const.u32 	%r212, [deviceMask+32];
	mul.lo.s32 	%r213, %r212, %r208;
	cvt.rn.f64.s32 	%fd347, %r213;
	add.f64 	%fd462, %fd462, %fd347;
	mul.lo.s32 	%r214, %r212, %r210;
	cvt.rn.f64.s32 	%fd348, %r214;
	add.f64 	%fd463, %fd463, %fd348;
	mul.lo.s32 	%r215, %r212, %r211;
	cvt.rn.f64.s32 	%fd349, %r215;
	add.f64 	%fd464, %fd464, %fd349;
$L__BB0_35:
	setp.ge.u32 	%p93, %r11, %r18;
	setp.lt.s32 	%p94, %r1, 0;
	or.pred  	%p95, %p94, %p93;
	@%p95 bra 	$L__BB0_37;
	add.s32 	%r216, %r1, %r12;
	mul.lo.s32 	%r217, %r216, %r17;
	add.s32 	%r218, %r217, 2;
	cvt.u64.u32 	%rd106, %r218;
	add.s64 	%rd107, %rd1, %rd106;
	ld.global.u8 	%r219, [%rd107];
	add.s32 	%r220, %r217, 1;
	cvt.u64.u32 	%rd108, %r220;
	add.s64 	%rd109, %rd1, %rd108;
	ld.global.u8 	%r221, [%rd109];
	cvt.u64.u32 	%rd110, %r217;
	add.s64 	%rd111, %rd1, %rd110;
	ld.global.u8 	%r222, [%rd111];
	ld.const.u32 	%r223, [deviceMask+52];
	mul.lo.s32 	%r224, %r223, %r219;
	cvt.rn.f64.s32 	%fd350, %r224;
	add.f64 	%fd462, %fd462, %fd350;
	mul.lo.s32 	%r225, %r223, %r221;
	cvt.rn.f64.s32 	%fd351, %r225;
	add.f64 	%fd463, %fd463, %fd351;
	mul.lo.s32 	%r226, %r223, %r222;
	cvt.rn.f64.s32 	%fd352, %r226;
	add.f64 	%fd464, %fd464, %fd352;
$L__BB0_37:
	ld.param.u32 	%r642, [_Z5sobelPhS_jjj_param_3];
	setp.lt.u32 	%p96, %r11, %r18;
	setp.gt.s32 	%p97, %r1, -2;
	setp.lt.u32 	%p98, %r6, %r642;
	and.pred  	%p99, %p98, %p96;
	and.pred  	%p9, %p99, %p97;
	not.pred 	%p100, %p9;
	@%p100 bra 	$L__BB0_39;
	add.s32 	%r227, %r6, %r12;
	mul.lo.s32 	%r228, %r227, %r17;
	add.s32 	%r229, %r228, 2;
	cvt.u64.u32 	%rd112, %r229;
	add.s64 	%rd113, %rd1, %rd112;
	ld.global.u8 	%r230, [%rd113];
	add.s32 	%r231, %r228, 1;
	cvt.u64.u32 	%rd114, %r231;
	add.s64 	%rd115, %rd1, %rd114;
	ld.global.u8 	%r232, [%rd115];
	cvt.u64.u32 	%rd116, %r228;
	add.s64 	%rd117, %rd1, %rd116;
	ld.global.u8 	%r233, [%rd117];
	ld.const.u32 	%r234, [deviceMask+72];
	mul.lo.s32 	%r235, %r234, %r230;
	cvt.rn.f64.s32 	%fd353, %r235;
	add.f64 	%fd462, %fd462, %fd353;
	mul.lo.s32 	%r236, %r234, %r232;
	cvt.rn.f64.s32 	%fd354, %r236;
	add.f64 	%fd463, %fd463, %fd354;
	mul.lo.s32 	%r237, %r234, %r233;
	cvt.rn.f64.s32 	%fd355, %r237;
	add.f64 	%fd464, %fd464, %fd355;
$L__BB0_39:
	ld.param.u32 	%r643, [_Z5sobelPhS_jjj_param_3];
	setp.lt.u32 	%p101, %r11, %r18;
	setp.gt.s32 	%p102, %r1, -3;
	setp.lt.u32 	%p103, %r7, %r643;
	and.pred  	%p104, %p103, %p101;
	and.pred  	%p10, %p104, %p102;
	not.pred 	%p105, %p10;
	@%p105 bra 	$L__BB0_41;
	add.s32 	%r238, %r7, %r12;
	mul.lo.s32 	%r239, %r238, %r17;
	add.s32 	%r240, %r239, 2;
	cvt.u64.u32 	%rd118, %r240;
	add.s64 	%rd119, %rd1, %rd118;
	ld.global.u8 	%r241, [%rd119];
	add.s32 	%r242, %r239, 1;
	cvt.u64.u32 	%rd120, %r242;
	add.s64 	%rd121, %rd1, %rd120;
	ld.global.u8 	%r243, [%rd121];
	cvt.u64.u32 	%rd122, %r239;
	add.s64 	%rd123, %rd1, %rd122;
	ld.global.u8 	%r244, [%rd123];
	ld.const.u32 	%r245, [deviceMask+92];
	mul.lo.s32 	%r246, %r245, %r241;
	cvt.rn.f64.s32 	%fd356, %r246;
	add.f64 	%fd462, %fd462, %fd356;
	mul.lo.s32 	%r247, %r245, %r243;
	cvt.rn.f64.s32 	%fd357, %r247;
	add.f64 	%fd463, %fd463, %fd357;
	mul.lo.s32 	%r248, %r245, %r244;
	cvt.rn.f64.s32 	%fd358, %r248;
	add.f64 	%fd464, %fd464, %fd358;
$L__BB0_41:
	ld.param.u32 	%r644, [_Z5sobelPhS_jjj_param_3];
	add.s32 	%r13, %r25, 2;
	setp.lt.u32 	%p106, %r13, %r18;
	add.s32 	%r14, %r12, %r644;
	setp.gt.s32 	%p107, %r1, 1;
	setp.lt.u32 	%p108, %r4, %r644;
	and.pred  	%p109, %p108, %p106;
	and.pred  	%p11, %p109, %p107;
	not.pred 	%p110, %p11;
	@%p110 bra 	$L__BB0_43;
	add.s32 	%r249, %r4, %r14;
	mul.lo.s32 	%r250, %r249, %r17;
	add.s32 	%r251, %r250, 2;
	cvt.u64.u32 	%rd124, %r251;
	add.s64 	%rd125, %rd1, %rd124;
	ld.global.u8 	%r252, [%rd125];
	add.s32 	%r253, %r250, 1;
	cvt.u64.u32 	%rd126, %r253;
	add.s64 	%rd127, %rd1, %rd126;
	ld.global.u8 	%r254, [%rd127];
	cvt.u64.u32 	%rd128, %r250;
	add.s64 	%rd129, %rd1, %rd128;
	ld.global.u8 	%r255, [%rd129];
	ld.const.u32 	%r256, [deviceMask+16];
	mul.lo.s32 	%r257, %r256, %r252;
	cvt.rn.f64.s32 	%fd359, %r257;
	add.f64 	%fd462, %fd462, %fd359;
	mul.lo.s32 	%r258, %r256, %r254;
	cvt.rn.f64.s32 	%fd360, %r258;
	add.f64 	%fd463, %fd463, %fd360;
	mul.lo.s32 	%r259, %r256, %r255;
	cvt.rn.f64.s32 	%fd361, %r259;
	add.f64 	%fd464, %fd464, %fd361;
$L__BB0_43:
	ld.param.u32 	%r645, [_Z5sobelPhS_jjj_param_3];
	setp.lt.u32 	%p111, %r13, %r18;
	setp.gt.s32 	%p112, %r1, 0;
	setp.lt.u32 	%p113, %r5, %r645;
	and.pred  	%p114, %p113, %p111;
	and.pred  	%p12, %p114, %p112;
	not.pred 	%p115, %p12;
	@%p115 bra 	$L__BB0_45;
	add.s32 	%r260, %r5, %r14;
	mul.lo.s32 	%r261, %r260, %r17;
	add.s32 	%r262, %r261, 2;
	cvt.u64.u32 	%rd130, %r262;
	add.s64 	%rd131, %rd1, %rd130;
	ld.global.u8 	%r263, [%rd131];
	add.s32 	%r264, %r261, 1;
	cvt.u64.u32 	%rd132, %r264;
	add.s64 	%rd133, %rd1, %rd132;
	ld.global.u8 	%r265, [%rd133];
	cvt.u64.u32 	%rd134, %r261;
	add.s64 	%rd135, %rd1, %rd134;
	ld.global.u8 	%r266, [%rd135];
	ld.const.u32 	%r267, [deviceMask+36];
	mul.lo.s32 	%r268, %r267, %r263;
	cvt.rn.f64.s32 	%fd362, %r268;
	add.f64 	%fd462, %fd462, %fd362;
	mul.lo.s32 	%r269, %r267, %r265;
	cvt.rn.f64.s32 	%fd363, %r269;
	add.f64 	%fd463, %fd463, %fd363;
	mul.lo.s32 	%r270, %r267, %r266;
	cvt.rn.f64.s32 	%fd364, %r270;
	add.f64 	%fd464, %fd464, %fd364;
$L__BB0_45:
	setp.ge.u32 	%p116, %r13, %r18;
	setp.lt.s32 	%p117, %r1, 0;
	or.pred  	%p118, %p117, %p116;
	@%p118 bra 	$L__BB0_47;
	add.s32 	%r271, %r1, %r14;
	mul.lo.s32 	%r272, %r271, %r17;
	add.s32 	%r273, %r272, 2;
	cvt.u64.u32 	%rd136, %r273;
	add.s64 	%rd137, %rd1, %rd136;
	ld.global.u8 	%r274, [%rd137];
	add.s32 	%r275, %r272, 1;
	cvt.u64.u32 	%rd138, %r275;
	add.s64 	%rd139, %rd1, %rd138;
	ld.global.u8 	%r276, [%rd139];
	cvt.u64.u32 	%rd140, %r272;
	add.s64 	%rd141, %rd1, %rd140;
	ld.global.u8 	%r277, [%rd141];
	ld.const.u32 	%r278, [deviceMask+56];
	mul.lo.s32 	%r279, %r278, %r274;
	cvt.rn.f64.s32 	%fd365, %r279;
	add.f64 	%fd462, %fd462, %fd365;
	mul.lo.s32 	%r280, %r278, %r276;
	cvt.rn.f64.s32 	%fd366, %r280;
	add.f64 	%fd463, %fd463, %fd366;
	mul.lo.s32 	%r281, %r278, %r277;
	cvt.rn.f64.s32 	%fd367, %r281;
	add.f64 	%fd464, %fd464, %fd367;
$L__BB0_47:
	ld.param.u32 	%r646, [_Z5sobelPhS_jjj_param_3];
	setp.lt.u32 	%p119, %r13, %r18;
	setp.gt.s32 	%p120, %r1, -2;
	setp.lt.u32 	%p121, %r6, %r646;
	and.pred  	%p122, %p121, %p119;
	and.pred  	%p13, %p122, %p120;
	not.pred 	%p123, %p13;
	@%p123 bra 	$L__BB0_49;
	add.s32 	%r282, %r6, %r14;
	mul.lo.s32 	%r283, %r282, %r17;
	add.s32 	%r284, %r283, 2;
	cvt.u64.u32 	%rd142, %r284;
	add.s64 	%rd143, %rd1, %rd142;
	ld.global.u8 	%r285, [%rd143];
	add.s32 	%r286, %r283, 1;
	cvt.u64.u32 	%rd144, %r286;
	add.s64 	%rd145, %rd1, %rd144;
	ld.global.u8 	%r287, [%rd145];
	cvt.u64.u32 	%rd146, %r283;
	add.s64 	%rd147, %rd1, %rd146;
	ld.global.u8 	%r288, [%rd147];
	ld.const.u32 	%r289, [deviceMask+76];
	mul.lo.s32 	%r290, %r289, %r285;
	cvt.rn.f64.s32 	%fd368, %r290;
	add.f64 	%fd462, %fd462, %fd368;
	mul.lo.s32 	%r291, %r289, %r287;
	cvt.rn.f64.s32 	%fd369, %r291;
	add.f64 	%fd463, %fd463, %fd369;
	mul.lo.s32 	%r292, %r289, %r288;
	cvt.rn.f64.s32 	%fd370, %r292;
	add.f64 	%fd464, %fd464, %fd370;
$L__BB0_49:
	ld.param.u32 	%r647, [_Z5sobelPhS_jjj_param_3];
	setp.lt.u32 	%p124, %r13, %r18;
	setp.gt.s32 	%p125, %r1, -3;
	setp.lt.u32 	%p126, %r7, %r647;
	and.pred  	%p127, %p126, %p124;
	and.pred  	%p14, %p127, %p125;
	not.pred 	%p128, %p14;
	@%p128 bra 	$L__BB0_51;
	add.s32 	%r293, %r7, %r14;
	mul.lo.s32 	%r294, %r293, %r17;
	add.s32 	%r295, %r294, 2;
	cvt.u64.u32 	%rd148, %r295;
	add.s64 	%rd149, %rd1, %rd148;
	ld.global.u8 	%r296, [%rd149];
	add.s32 	%r297, %r294, 1;
	cvt.u64.u32 	%rd150, %r297;
	add.s64 	%rd151, %rd1, %rd150;
	ld.global.u8 	%r298, [%rd151];
	cvt.u64.u32 	%rd152, %r294;
	add.s64 	%rd153, %rd1, %rd152;
	ld.global.u8 	%r299, [%rd153];
	ld.const.u32 	%r300, [deviceMask+96];
	mul.lo.s32 	%r301, %r300, %r296;
	cvt.rn.f64.s32 	%fd371, %r301;
	add.f64 	%fd462, %fd462, %fd371;
	mul.lo.s32 	%r302, %r300, %r298;
	cvt.rn.f64.s32 	%fd372, %r302;
	add.f64 	%fd463, %fd463, %fd372;
	mul.lo.s32 	%r303, %r300, %r299;
	cvt.rn.f64.s32 	%fd373, %r303;
	add.f64 	%fd464, %fd464, %fd373;
$L__BB0_51:
	mov.f64 	%fd537, 0d0000000000000000;
	mov.f64 	%fd538, %fd537;
	mov.f64 	%fd539, %fd537;
	@%p24 bra 	$L__BB0_53;
	add.s32 	%r304, %r4, %r3;
	mul.lo.s32 	%r305, %r304, %r17;
	add.s32 	%r306, %r305, 2;
	cvt.u64.u32 	%rd154, %r306;
	add.s64 	%rd155, %rd1, %rd154;
	ld.global.u8 	%r307, [%rd155];
	add.s32 	%r308, %r305, 1;
	cvt.u64.u32 	%rd156, %r308;
	add.s64 	%rd157, %rd1, %rd156;
	ld.global.u8 	%r309, [%rd157];
	cvt.u64.u32 	%rd158, %r305;
	add.s64 	%rd159, %rd1, %rd158;
	ld.global.u8 	%r310, [%rd159];
	ld.const.u32 	%r311, [deviceMask+100];
	mul.lo.s32 	%r312, %r311, %r307;
	cvt.rn.f64.s32 	%fd537, %r312;
	mul.lo.s32 	%r313, %r311, %r309;
	cvt.rn.f64.s32 	%fd538, %r313;
	mul.lo.s32 	%r314, %r311, %r310;
	cvt.rn.f64.s32 	%fd539, %r314;
$L__BB0_53:
	@%p28 bra 	$L__BB0_55;
	add.s32 	%r315, %r5, %r3;
	mul.lo.s32 	%r316, %r315, %r17;
	add.s32 	%r317, %r316, 2;
	cvt.u64.u32 	%rd160, %r317;
	add.s64 	%rd161, %rd1, %rd160;
	ld.global.u8 	%r318, [%rd161];
	add.s32 	%r319, %r316, 1;
	cvt.u64.u32 	%rd162, %r319;
	add.s64 	%rd163, %rd1, %rd162;
	ld.global.u8 	%r320, [%rd163];
	cvt.u64.u32 	%rd164, %r316;
	add.s64 	%rd165, %rd1, %rd164;
	ld.global.u8 	%r321, [%rd165];
	ld.const.u32 	%r322, [deviceMask+120];
	mul.lo.s32 	%r323, %r322, %r318;
	cvt.rn.f64.s32 	%fd375, %r323;
	add.f64 	%fd537, %fd537, %fd375;
	mul.lo.s32 	%r324, %r322, %r320;
	cvt.rn.f64.s32 	%fd376, %r324;
	add.f64 	%fd538, %fd538, %fd376;
	mul.lo.s32 	%r325, %r322, %r321;
	cvt.rn.f64.s32 	%fd377, %r325;
	add.f64 	%fd539, %fd539, %fd377;
$L__BB0_55:
	@%p30 bra 	$L__BB0_57;
	add.s32 	%r326, %r1, %r3;
	mul.lo.s32 	%r327, %r326, %r17;
	add.s32 	%r328, %r327, 2;
	cvt.u64.u32 	%rd166, %r328;
	add.s64 	%rd167, %rd1, %rd166;
	ld.global.u8 	%r329, [%rd167];
	add.s32 	%r330, %r327, 1;
	cvt.u64.u32 	%rd168, %r330;
	add.s64 	%rd169, %rd1, %rd168;
	ld.global.u8 	%r331, [%rd169];
	cvt.u64.u32 	%rd170, %r327;
	add.s64 	%rd171, %rd1, %rd170;
	ld.global.u8 	%r332, [%rd171];
	ld.const.u32 	%r333, [deviceMask+140];
	mul.lo.s32 	%r334, %r333, %r329;
	cvt.rn.f64.s32 	%fd378, %r334;
	add.f64 	%fd537, %fd537, %fd378;
	mul.lo.s32 	%r335, %r333, %r331;
	cvt.rn.f64.s32 	%fd379, %r335;
	add.f64 	%fd538, %fd538, %fd379;
	mul.lo.s32 	%r336, %r333, %r332;
	cvt.rn.f64.s32 	%fd380, %r336;
	add.f64 	%fd539, %fd539, %fd380;
$L__BB0_57:
	@%p38 bra 	$L__BB0_59;
	add.s32 	%r337, %r6, %r3;
	mul.lo.s32 	%r338, %r337, %r17;
	add.s32 	%r339, %r338, 2;
	cvt.u64.u32 	%rd172, %r339;
	add.s64 	%rd173, %rd1, %rd172;
	ld.global.u8 	%r340, [%rd173];
	add.s32 	%r341, %r338, 1;
	cvt.u64.u32 	%rd174, %r341;
	add.s64 	%rd175, %rd1, %rd174;
	ld.global.u8 	%r342, [%rd175];
	cvt.u64.u32 	%rd176, %r338;
	add.s64 	%rd177, %rd1, %rd176;
	ld.global.u8 	%r343, [%rd177];
	ld.const.u32 	%r344, [deviceMask+160];
	mul.lo.s32 	%r345, %r344, %r340;
	cvt.rn.f64.s32 	%fd381, %r345;
	add.f64 	%fd537, %fd537, %fd381;
	mul.lo.s32 	%r346, %r344, %r342;
	cvt.rn.f64.s32 	%fd382, %r346;
	add.f64 	%fd538, %fd538, %fd382;
	mul.lo.s32 	%r347, %r344, %r343;
	cvt.rn.f64.s32 	%fd383, %r347;
	add.f64 	%fd539, %fd539, %fd383;
$L__BB0_59:
	@%p46 bra 	$L__BB0_61;
	add.s32 	%r348, %r7, %r3;
	mul.lo.s32 	%r349, %r348, %r17;
	add.s32 	%r350, %r349, 2;
	cvt.u64.u32 	%rd178, %r350;
	add.s64 	%rd179, %rd1, %rd178;
	ld.global.u8 	%r351, [%rd179];
	add.s32 	%r352, %r349, 1;
	cvt.u64.u32 	%rd180, %r352;
	add.s64 	%rd181, %rd1, %rd180;
	ld.global.u8 	%r353, [%rd181];
	cvt.u64.u32 	%rd182, %r349;
	add.s64 	%rd183, %rd1, %rd182;
	ld.global.u8 	%r354, [%rd183];
	ld.const.u32 	%r355, [deviceMask+180];
	mul.lo.s32 	%r356, %r355, %r351;
	cvt.rn.f64.s32 	%fd384, %r356;
	add.f64 	%fd537, %fd537, %fd384;
	mul.lo.s32 	%r357, %r355, %r353;
	cvt.rn.f64.s32 	%fd385, %r357;
	add.f64 	%fd538, %fd538, %fd385;
	mul.lo.s32 	%r358, %r355, %r354;
	cvt.rn.f64.s32 	%fd386, %r358;
	add.f64 	%fd539, %fd539, %fd386;
$L__BB0_61:
	ld.param.u32 	%r648, [_Z5sobelPhS_jjj_param_3];
	mov.u32 	%r359, %ntid.y;
	mov.u32 	%r360, %ctaid.y;
	mov.u32 	%r361, %tid.y;
	mad.lo.s32 	%r362, %r359, %r360, %r361;
	add.s32 	%r364, %r362, -1;
	setp.ge.u32 	%p134, %r364, %r18;
	setp.lt.s32 	%p135, %r1, 2;
	setp.ge.u32 	%p136, %r4, %r648;
	or.pred  	%p137, %p136, %p134;
	or.pred  	%p138, %p137, %p135;
	@%p138 bra 	$L__BB0_63;
	add.s32 	%r365, %r4, %r9;
	mul.lo.s32 	%r366, %r365, %r17;
	add.s32 	%r367, %r366, 2;
	cvt.u64.u32 	%rd184, %r367;
	add.s64 	%rd185, %rd1, %rd184;
	ld.global.u8 	%r368, [%rd185];
	add.s32 	%r369, %r366, 1;
	cvt.u64.u32 	%rd186, %r369;
	add.s64 	%rd187, %rd1, %rd186;
	ld.global.u8 	%r370, [%rd187];
	cvt.u64.u32 	%rd188, %r366;
	add.s64 	%rd189, %rd1, %rd188;
	ld.global.u8 	%r371, [%rd189];
	ld.const.u32 	%r372, [deviceMask+104];
	mul.lo.s32 	%r373, %r372, %r368;
	cvt.rn.f64.s32 	%fd387, %r373;
	add.f64 	%fd537, %fd537, %fd387;
	mul.lo.s32 	%r374, %r372, %r370;
	cvt.rn.f64.s32 	%fd388, %r374;
	add.f64 	%fd538, %fd538, %fd388;
	mul.lo.s32 	%r375, %r372, %r371;
	cvt.rn.f64.s32 	%fd389, %r375;
	add.f64 	%fd539, %fd539, %fd389;
$L__BB0_63:
	ld.param.u32 	%r649, [_Z5sobelPhS_jjj_param_3];
	mov.u32 	%r376, %ntid.y;
	mov.u32 	%r377, %ctaid.y;
	mov.u32 	%r378, %tid.y;
	mad.lo.s32 	%r379, %r376, %r377, %r378;
	add.s32 	%r381, %r379, -1;
	setp.ge.u32 	%p139, %r381, %r18;
	setp.lt.s32 	%p140, %r1, 1;
	setp.ge.u32 	%p141, %r5, %r649;
	or.pred  	%p142, %p141, %p139;
	or.pred  	%p143, %p142, %p140;
	@%p143 bra 	$L__BB0_65;
	add.s32 	%r382, %r5, %r9;
	mul.lo.s32 	%r383, %r382, %r17;
	add.s32 	%r384, %r383, 2;
	cvt.u64.u32 	%rd190, %r384;
	add.s64 	%rd191, %rd1, %rd190;
	ld.global.u8 	%r385, [%rd191];
	add.s32 	%r386, %r383, 1;
	cvt.u64.u32 	%rd192, %r386;
	add.s64 	%rd193, %rd1, %rd192;
	ld.global.u8 	%r387, [%rd193];
	cvt.u64.u32 	%rd194, %r383;
	add.s64 	%rd195, %rd1, %rd194;
	ld.global.u8 	%r388, [%rd195];
	ld.const.u32 	%r389, [deviceMask+124];
	mul.lo.s32 	%r390, %r389, %r385;
	cvt.rn.f64.s32 	%fd390, %r390;
	add.f64 	%fd537, %fd537, %fd390;
	mul.lo.s32 	%r391, %r389, %r387;
	cvt.rn.f64.s32 	%fd391, %r391;
	add.f64 	%fd538, %fd538, %fd391;
	mul.lo.s32 	%r392, %r389, %r388;
	cvt.rn.f64.s32 	%fd392, %r392;
	add.f64 	%fd539, %fd539, %fd392;
$L__BB0_65:
	setp.lt.s32 	%p144, %r1, 0;
	mov.u32 	%r393, %ntid.y;
	mov.u32 	%r394, %ctaid.y;
	mov.u32 	%r395, %tid.y;
	mad.lo.s32 	%r396, %r393, %r394, %r395;
	add.s32 	%r398, %r396, -1;
	setp.ge.u32 	%p145, %r398, %r18;
	or.pred  	%p146, %p144, %p145;
	@%p146 bra 	$L__BB0_67;
	add.s32 	%r399, %r1, %r9;
	mul.lo.s32 	%r400, %r399, %r17;
	add.s32 	%r401, %r400, 2;
	cvt.u64.u32 	%rd196, %r401;
	add.s64 	%rd197, %rd1, %rd196;
	ld.global.u8 	%r402, [%rd197];
	add.s32 	%r403, %r400, 1;
	cvt.u64.u32 	%rd198, %r403;
	add.s64 	%rd199, %rd1, %rd198;
	ld.global.u8 	%r404, [%rd199];
	cvt.u64.u32 	%rd200, %r400;
	add.s64 	%rd201, %rd1, %rd200;
	ld.global.u8 	%r405, [%rd201];
	ld.const.u32 	%r406, [deviceMask+144];
	mul.lo.s32 	%r407, %r406, %r402;
	cvt.rn.f64.s32 	%fd393, %r407;
	add.f64 	%fd537, %fd537, %fd393;
	mul.lo.s32 	%r408, %r406, %r404;
	cvt.rn.f64.s32 	%fd394, %r408;
	add.f64 	%fd538, %fd538, %fd394;
	mul.lo.s32 	%r409, %r406, %r405;
	cvt.rn.f64.s32 	%fd395, %r409;
	add.f64 	%fd539, %fd539, %fd395;
$L__BB0_67:
	ld.param.u32 	%r650, [_Z5sobelPhS_jjj_param_3];
	mov.u32 	%r410, %ntid.y;
	mov.u32 	%r411, %ctaid.y;
	mov.u32 	%r412, %tid.y;
	mad.lo.s32 	%r413, %r410, %r411, %r412;
	add.s32 	%r415, %r413, -1;
	setp.ge.u32 	%p147, %r415, %r18;
	setp.lt.s32 	%p148, %r1, -1;
	setp.ge.u32 	%p149, %r6, %r650;
	or.pred  	%p150, %p149, %p147;
	or.pred  	%p151, %p150, %p148;
	@%p151 bra 	$L__BB0_69;
	add.s32 	%r416, %r6, %r9;
	mul.lo.s32 	%r417, %r416, %r17;
	add.s32 	%r418, %r417, 2;
	cvt.u64.u32 	%rd202, %r418;
	add.s64 	%rd203, %rd1, %rd202;
	ld.global.u8 	%r419, [%rd203];
	add.s32 	%r420, %r417, 1;
	cvt.u64.u32 	%rd204, %r420;
	add.s64 	%rd205, %rd1, %rd204;
	ld.global.u8 	%r421, [%rd205];
	cvt.u64.u32 	%rd206, %r417;
	add.s64 	%rd207, %rd1, %rd206;
	ld.global.u8 	%r422, [%rd207];
	ld.const.u32 	%r423, [deviceMask+164];
	mul.lo.s32 	%r424, %r423, %r419;
	cvt.rn.f64.s32 	%fd396, %r424;
	add.f64 	%fd537, %fd537, %fd396;
	mul.lo.s32 	%r425, %r423, %r421;
	cvt.rn.f64.s32 	%fd397, %r425;
	add.f64 	%fd538, %fd538, %fd397;
	mul.lo.s32 	%r426, %r423, %r422;
	cvt.rn.f64.s32 	%fd398, %r426;
	add.f64 	%fd539, %fd539, %fd398;
$L__BB0_69:
	ld.param.u32 	%r651, [_Z5sobelPhS_jjj_param_3];
	mov.u32 	%r427, %ntid.y;
	mov.u32 	%r428, %ctaid.y;
	mov.u32 	%r429, %tid.y;
	mad.lo.s32 	%r430, %r427, %r428, %r429;
	add.s32 	%r432, %r430, -1;
	setp.ge.u32 	%p152, %r432, %r18;
	setp.lt.s32 	%p153, %r1, -2;
	setp.ge.u32 	%p154, %r7, %r651;
	or.pred  	%p155, %p154, %p152;
	or.pred  	%p156, %p155, %p153;
	@%p156 bra 	$L__BB0_71;
	add.s32 	%r433, %r7, %r9;
	mul.lo.s32 	%r434, %r433, %r17;
	add.s32 	%r435, %r434, 2;
	cvt.u64.u32 	%rd208, %r435;
	add.s64 	%rd209, %rd1, %rd208;
	ld.global.u8 	%r436, [%rd209];
	add.s32 	%r437, %r434, 1;
	cvt.u64.u32 	%rd210, %r437;
	add.s64 	%rd211, %rd1, %rd210;
	ld.global.u8 	%r438, [%rd211];
	cvt.u64.u32 	%rd212, %r434;
	add.s64 	%rd213, %rd1, %rd212;
	ld.global.u8 	%r439, [%rd213];
	ld.const.u32 	%r440, [deviceMask+184];
	mul.lo.s32 	%r441, %r440, %r436;
	cvt.rn.f64.s32 	%fd399, %r441;
	add.f64 	%fd537, %fd537, %fd399;
	mul.lo.s32 	%r442, %r440, %r438;
	cvt.rn.f64.s32 	%fd400, %r442;
	add.f64 	%fd538, %fd538, %fd400;
	mul.lo.s32 	%r443, %r440, %r439;
	cvt.rn.f64.s32 	%fd401, %r443;
	add.f64 	%fd539, %fd539, %fd401;
$L__BB0_71:
	ld.param.u32 	%r652, [_Z5sobelPhS_jjj_param_3];
	setp.lt.s32 	%p157, %r1, 2;
	setp.ge.u32 	%p158, %r4, %r652;
	or.pred  	%p159, %p157, %p158;
	@%p159 bra 	$L__BB0_73;
	add.s32 	%r444, %r4, %r10;
	mul.lo.s32 	%r445, %r444, %r17;
	add.s32 	%r446, %r445, 2;
	cvt.u64.u32 	%rd214, %r446;
	add.s64 	%rd215, %rd1, %rd214;
	ld.global.u8 	%r447, [%rd215];
	add.s32 	%r448, %r445, 1;
	cvt.u64.u32 	%rd216, %r448;
	add.s64 	%rd217, %rd1, %rd216;
	ld.global.u8 	%r449, [%rd217];
	cvt.u64.u32 	%rd218, %r445;
	add.s64 	%rd219, %rd1, %rd218;
	ld.global.u8 	%r450, [%rd219];
	ld.const.u32 	%r451, [deviceMask+108];
	mul.lo.s32 	%r452, %r451, %r447;
	cvt.rn.f64.s32 	%fd402, %r452;
	add.f64 	%fd537, %fd537, %fd402;
	mul.lo.s32 	%r453, %r451, %r449;
	cvt.rn.f64.s32 	%fd403, %r453;
	add.f64 	%fd538, %fd538, %fd403;
	mul.lo.s32 	%r454, %r451, %r450;
	cvt.rn.f64.s32 	%fd404, %r454;
	add.f64 	%fd539, %fd539, %fd404;
$L__BB0_73:
	ld.param.u32 	%r653, [_Z5sobelPhS_jjj_param_3];
	setp.lt.s32 	%p160, %r1, 1;
	setp.ge.u32 	%p161, %r5, %r653;
	or.pred  	%p162, %p160, %p161;
	@%p162 bra 	$L__BB0_75;
	add.s32 	%r455, %r5, %r10;
	mul.lo.s32 	%r456, %r455, %r17;
	add.s32 	%r457, %r456, 2;
	cvt.u64.u32 	%rd220, %r457;
	add.s64 	%rd221, %rd1, %rd220;
	ld.global.u8 	%r458, [%rd221];
	add.s32 	%r459, %r456, 1;
	cvt.u64.u32 	%rd222, %r459;
	add.s64 	%rd223, %rd1, %rd222;
	ld.global.u8 	%r460, [%rd223];
	cvt.u64.u32 	%rd224, %r456;
	add.s64 	%rd225, %rd1, %rd224;
	ld.global.u8 	%r461, [%rd225];
	ld.const.u32 	%r462, [deviceMask+128];
	mul.lo.s32 	%r463, %r462, %r458;
	cvt.rn.f64.s32 	%fd405, %r463;
	add.f64 	%fd537, %fd537, %fd405;
	mul.lo.s32 	%r464, %r462, %r460;
	cvt.rn.f64.s32 	%fd406, %r464;
	add.f64 	%fd538, %fd538, %fd406;
	mul.lo.s32 	%r465, %r462, %r461;
	cvt.rn.f64.s32 	%fd407, %r465;
	add.f64 	%fd539, %fd539, %fd407;
$L__BB0_75:
	setp.lt.s32 	%p163, %r1, 0;
	@%p163 bra 	$L__BB0_77;
	add.s32 	%r466, %r1, %r10;
	mul.lo.s32 	%r467, %r466, %r17;
	add.s32 	%r468, %r467, 2;
	cvt.u64.u32 	%rd226, %r468;
	add.s64 	%rd227, %rd1, %rd226;
	ld.global.u8 	%r469, [%rd227];
	add.s32 	%r470, %r467, 1;
	cvt.u64.u32 	%rd228, %r470;
	add.s64 	%rd229, %rd1, %rd228;
	ld.global.u8 	%r471, [%rd229];
	cvt.u64.u32 	%rd230, %r467;
	add.s64 	%rd231, %rd1, %rd230;
	ld.global.u8 	%r472, [%rd231];
	ld.const.u32 	%r473, [deviceMask+148];
	mul.lo.s32 	%r474, %r473, %r469;
	cvt.rn.f64.s32 	%fd408, %r474;
	add.f64 	%fd537, %fd537, %fd408;
	mul.lo.s32 	%r475, %r473, %r471;
	cvt.rn.f64.s32 	%fd409, %r475;
	add.f64 	%fd538, %fd538, %fd409;
	mul.lo.s32 	%r476, %r473, %r472;
	cvt.rn.f64.s32 	%fd410, %r476;
	add.f64 	%fd539, %fd539, %fd410;
$L__BB0_77:
	ld.param.u32 	%r654, [_Z5sobelPhS_jjj_param_3];
	setp.lt.s32 	%p164, %r1, -1;
	setp.ge.u32 	%p165, %r6, %r654;
	or.pred  	%p166, %p164, %p165;
	@%p166 bra 	$L__BB0_79;
	add.s32 	%r477, %r6, %r10;
	mul.lo.s32 	%r478, %r477, %r17;
	add.s32 	%r479, %r478, 2;
	cvt.u64.u32 	%rd232, %r479;
	add.s64 	%rd233, %rd1, %rd232;
	ld.global.u8 	%r480, [%rd233];
	add.s32 	%r481, %r478, 1;
	cvt.u64.u32 	%rd234, %r481;
	add.s64 	%rd235, %rd1, %rd234;
	ld.global.u8 	%r482, [%rd235];
	cvt.u64.u32 	%rd236, %r478;
	add.s64 	%rd237, %rd1, %rd236;
	ld.global.u8 	%r483, [%rd237];
	ld.const.u32 	%r484, [deviceMask+168];
	mul.lo.s32 	%r485, %r484, %r480;
	cvt.rn.f64.s32 	%fd411, %r485;
	add.f64 	%fd537, %fd537, %fd411;
	mul.lo.s32 	%r486, %r484, %r482;
	cvt.rn.f64.s32 	%fd412, %r486;
	add.f64 	%fd538, %fd538, %fd412;
	mul.lo.s32 	%r487, %r484, %r483;
	cvt.rn.f64.s32 	%fd413, %r487;
	add.f64 	%fd539, %fd539, %fd413;
$L__BB0_79:
	ld.param.u32 	%r655, [_Z5sobelPhS_jjj_param_3];
	setp.lt.s32 	%p167, %r1, -2;
	setp.ge.u32 	%p168, %r7, %r655;
	or.pred  	%p169, %p167, %p168;
	@%p169 bra 	$L__BB0_81;
	add.s32 	%r488, %r7, %r10;
	mul.lo.s32 	%r489, %r488, %r17;
	add.s32 	%r490, %r489, 2;
	cvt.u64.u32 	%rd238, %r490;
	add.s64 	%rd239, %rd1, %rd238;
	ld.global.u8 	%r491, [%rd239];
	add.s32 	%r492, %r489, 1;
	cvt.u64.u32 	%rd240, %r492;
	add.s64 	%rd241, %rd1, %rd240;
	ld.global.u8 	%r493, [%rd241];
	cvt.u64.u32 	%rd242, %r489;
	add.s64 	%rd243, %rd1, %rd242;
	ld.global.u8 	%r494, [%rd243];
	ld.const.u32 	%r495, [deviceMask+188];
	mul.lo.s32 	%r496, %r495, %r491;
	cvt.rn.f64.s32 	%fd414, %r496;
	add.f64 	%fd537, %fd537, %fd414;
	mul.lo.s32 	%r497, %r495, %r493;
	cvt.rn.f64.s32 	%fd415, %r497;
	add.f64 	%fd538, %fd538, %fd415;
	mul.lo.s32 	%r498, %r495, %r494;
	cvt.rn.f64.s32 	%fd416, %r498;
	add.f64 	%fd539, %fd539, %fd416;
$L__BB0_81:
	@%p87 bra 	$L__BB0_83;
	add.s32 	%r499, %r4, %r12;
	mul.lo.s32 	%r500, %r499, %r17;
	add.s32 	%r501, %r500, 2;
	cvt.u64.u32 	%rd244, %r501;
	add.s64 	%rd245, %rd1, %rd244;
	ld.global.u8 	%r502, [%rd245];
	add.s32 	%r503, %r500, 1;
	cvt.u64.u32 	%rd246, %r503;
	add.s64 	%rd247, %rd1, %rd246;
	ld.global.u8 	%r504, [%rd247];
	cvt.u64.u32 	%rd248, %r500;
	add.s64 	%rd249, %rd1, %rd248;
	ld.global.u8 	%r505, [%rd249];
	ld.const.u32 	%r506, [deviceMask+112];
	mul.lo.s32 	%r507, %r506, %r502;
	cvt.rn.f64.s32 	%fd417, %r507;
	add.f64 	%fd537, %fd537, %fd417;
	mul.lo.s32 	%r508, %r506, %r504;
	cvt.rn.f64.s32 	%fd418, %r508;
	add.f64 	%fd538, %fd538, %fd418;
	mul.lo.s32 	%r509, %r506, %r505;
	cvt.rn.f64.s32 	%fd419, %r509;
	add.f64 	%fd539, %fd539, %fd419;
$L__BB0_83:
	@%p92 bra 	$L__BB0_85;
	add.s32 	%r510, %r5, %r12;
	mul.lo.s32 	%r511, %r510, %r17;
	add.s32 	%r512, %r511, 2;
	cvt.u64.u32 	%rd250, %r512;
	add.s64 	%rd251, %rd1, %rd250;
	ld.global.u8 	%r513, [%rd251];
	add.s32 	%r514, %r511, 1;
	cvt.u64.u32 	%rd252, %r514;
	add.s64 	%rd253, %rd1, %rd252;
	ld.global.u8 	%r515, [%rd253];
	cvt.u64.u32 	%rd254, %r511;
	add.s64 	%rd255, %rd1, %rd254;
	ld.global.u8 	%r516, [%rd255];
	ld.const.u32 	%r517, [deviceMask+132];
	mul.lo.s32 	%r518, %r517, %r513;
	cvt.rn.f64.s32 	%fd420, %r518;
	add.f64 	%fd537, %fd537, %fd420;
	mul.lo.s32 	%r519, %r517, %r515;
	cvt.rn.f64.s32 	%fd421, %r519;
	add.f64 	%fd538, %fd538, %fd421;
	mul.lo.s32 	%r520, %r517, %r516;
	cvt.rn.f64.s32 	%fd422, %r520;
	add.f64 	%fd539, %fd539, %fd422;
$L__BB0_85:
	setp.lt.s32 	%p172, %r1, 0;
	mov.u32 	%r521, %ntid.y;
	mov.u32 	%r522, %ctaid.y;
	mov.u32 	%r523, %tid.y;
	mad.lo.s32 	%r524, %r521, %r522, %r523;
	add.s32 	%r526, %r524, 1;
	setp.ge.u32 	%p173, %r526, %r18;
	or.pred  	%p174, %p172, %p173;
	@%p174 bra 	$L__BB0_87;
	add.s32 	%r527, %r1, %r12;
	mul.lo.s32 	%r528, %r527, %r17;
	add.s32 	%r529, %r528, 2;
	cvt.u64.u32 	%rd256, %r529;
	add.s64 	%rd257, %rd1, %rd256;
	ld.global.u8 	%r530, [%rd257];
	add.s32 	%r531, %r528, 1;
	cvt.u64.u32 	%rd258, %r531;
	add.s64 	%rd259, %rd1, %rd258;
	ld.global.u8 	%r532, [%rd259];
	cvt.u64.u32 	%rd260, %r528;
	add.s64 	%rd261, %rd1, %rd260;
	ld.global.u8 	%r533, [%rd261];
	ld.const.u32 	%r534, [deviceMask+152];
	mul.lo.s32 	%r535, %r534, %r530;
	cvt.rn.f64.s32 	%fd423, %r535;
	add.f64 	%fd537, %fd537, %fd423;
	mul.lo.s32 	%r536, %r534, %r532;
	cvt.rn.f64.s32 	%fd424, %r536;
	add.f64 	%fd538, %fd538, %fd424;
	mul.lo.s32 	%r537, %r534, %r533;
	cvt.rn.f64.s32 	%fd425, %r537;
	add.f64 	%fd539, %fd539, %fd425;
$L__BB0_87:
	@%p100 bra 	$L__BB0_89;
	add.s32 	%r538, %r6, %r12;
	mul.lo.s32 	%r539, %r538, %r17;
	add.s32 	%r540, %r539, 2;
	cvt.u64.u32 	%rd262, %r540;
	add.s64 	%rd263, %rd1, %rd262;
	ld.global.u8 	%r541, [%rd263];
	add.s32 	%r542, %r539, 1;
	cvt.u64.u32 	%rd264, %r542;
	add.s64 	%rd265, %rd1, %rd264;
	ld.global.u8 	%r543, [%rd265];
	cvt.u64.u32 	%rd266, %r539;
	add.s64 	%rd267, %rd1, %rd266;
	ld.global.u8 	%r544, [%rd267];
	ld.const.u32 	%r545, [deviceMask+172];
	mul.lo.s32 	%r546, %r545, %r541;
	cvt.rn.f64.s32 	%fd426, %r546;
	add.f64 	%fd537, %fd537, %fd426;
	mul.lo.s32 	%r547, %r545, %r543;
	cvt.rn.f64.s32 	%fd427, %r547;
	add.f64 	%fd538, %fd538, %fd427;
	mul.lo.s32 	%r548, %r545, %r544;
	cvt.rn.f64.s32 	%fd428, %r548;
	add.f64 	%fd539, %fd539, %fd428;
$L__BB0_89:
	@%p105 bra 	$L__BB0_91;
	add.s32 	%r549, %r7, %r12;
	mul.lo.s32 	%r550, %r549, %r17;
	add.s32 	%r551, %r550, 2;
	cvt.u64.u32 	%rd268, %r551;
	add.s64 	%rd269, %rd1, %rd268;
	ld.global.u8 	%r552, [%rd269];
	add.s32 	%r553, %r550, 1;
	cvt.u64.u32 	%rd270, %r553;
	add.s64 	%rd271, %rd1, %rd270;
	ld.global.u8 	%r554, [%rd271];
	cvt.u64.u32 	%rd272, %r550;
	add.s64 	%rd273, %rd1, %rd272;
	ld.global.u8 	%r555, [%rd273];
	ld.const.u32 	%r556, [deviceMask+192];
	mul.lo.s32 	%r557, %r556, %r552;
	cvt.rn.f64.s32 	%fd429, %r557;
	add.f64 	%fd537, %fd537, %fd429;
	mul.lo.s32 	%r558, %r556, %r554;
	cvt.rn.f64.s32 	%fd430, %r558;
	add.f64 	%fd538, %fd538, %fd430;
	mul.lo.s32 	%r559, %r556, %r555;
	cvt.rn.f64.s32 	%fd431, %r559;
	add.f64 	%fd539, %fd539, %fd431;
$L__BB0_91:
	@%p110 bra 	$L__BB0_93;
	add.s32 	%r560, %r4, %r14;
	mul.lo.s32 	%r561, %r560, %r17;
	add.s32 	%r562, %r561, 2;
	cvt.u64.u32 	%rd274, %r562;
	add.s64 	%rd275, %rd1, %rd274;
	ld.global.u8 	%r563, [%rd275];
	add.s32 	%r564, %r561, 1;
	cvt.u64.u32 	%rd276, %r564;
	add.s64 	%rd277, %rd1, %rd276;
	ld.global.u8 	%r565, [%rd277];
	cvt.u64.u32 	%rd278, %r561;
	add.s64 	%rd279, %rd1, %rd278;
	ld.global.u8 	%r566, [%rd279];
	ld.const.u32 	%r567, [deviceMask+116];
	mul.lo.s32 	%r568, %r567, %r563;
	cvt.rn.f64.s32 	%fd432, %r568;
	add.f64 	%fd537, %fd537, %fd432;
	mul.lo.s32 	%r569, %r567, %r565;
	cvt.rn.f64.s32 	%fd433, %r569;
	add.f64 	%fd538, %fd538, %fd433;
	mul.lo.s32 	%r570, %r567, %r566;
	cvt.rn.f64.s32 	%fd434, %r570;
	add.f64 	%fd539, %fd539, %fd434;
$L__BB0_93:
	@%p115 bra 	$L__BB0_95;
	add.s32 	%r571, %r5, %r14;
	mul.lo.s32 	%r572, %r571, %r17;
	add.s32 	%r573, %r572, 2;
	cvt.u64.u32 	%rd280, %r573;
	add.s64 	%rd281, %rd1, %rd280;
	ld.global.u8 	%r574, [%rd281];
	add.s32 	%r575, %r572, 1;
	cvt.u64.u32 	%rd282, %r575;
	add.s64 	%rd283, %rd1, %rd282;
	ld.global.u8 	%r576, [%rd283];
	cvt.u64.u32 	%rd284, %r572;
	add.s64 	%rd285, %rd1, %rd284;
	ld.global.u8 	%r577, [%rd285];
	ld.const.u32 	%r578, [deviceMask+136];
	mul.lo.s32 	%r579, %r578, %r574;
	cvt.rn.f64.s32 	%fd435, %r579;
	add.f64 	%fd537, %fd537, %fd435;
	mul.lo.s32 	%r580, %r578, %r576;
	cvt.rn.f64.s32 	%fd436, %r580;
	add.f64 	%fd538, %fd538, %fd436;
	mul.lo.s32 	%r581, %r578, %r577;
	cvt.rn.f64.s32 	%fd437, %r581;
	add.f64 	%fd539, %fd539, %fd437;
$L__BB0_95:
	setp.lt.s32 	%p179, %r1, 0;
	mov.u32 	%r583, %ctaid.y;
	mov.u32 	%r584, %tid.y;
	mad.lo.s32 	%r585, %r521, %r583, %r584;
	add.s32 	%r587, %r585, 2;
	setp.ge.u32 	%p180, %r587, %r18;
	or.pred  	%p181, %p179, %p180;
	@%p181 bra 	$L__BB0_97;
	add.s32 	%r588, %r1, %r14;
	mul.lo.s32 	%r589, %r588, %r17;
	add.s32 	%r590, %r589, 2;
	cvt.u64.u32 	%rd286, %r590;
	add.s64 	%rd287, %rd1, %rd286;
	ld.global.u8 	%r591, [%rd287];
	add.s32 	%r592, %r589, 1;
	cvt.u64.u32 	%rd288, %r592;
	add.s64 	%rd289, %rd1, %rd288;
	ld.global.u8 	%r593, [%rd289];
	cvt.u64.u32 	%rd290, %r589;
	add.s64 	%rd291, %rd1, %rd290;
	ld.global.u8 	%r594, [%rd291];
	ld.const.u32 	%r595, [deviceMask+156];
	mul.lo.s32 	%r596, %r595, %r591;
	cvt.rn.f64.s32 	%fd438, %r596;
	add.f64 	%fd537, %fd537, %fd438;
	mul.lo.s32 	%r597, %r595, %r593;
	cvt.rn.f64.s32 	%fd439, %r597;
	add.f64 	%fd538, %fd538, %fd439;
	mul.lo.s32 	%r598, %r595, %r594;
	cvt.rn.f64.s32 	%fd440, %r598;
	add.f64 	%fd539, %fd539, %fd440;
$L__BB0_97:
	@%p123 bra 	$L__BB0_99;
	add.s32 	%r599, %r6, %r14;
	mul.lo.s32 	%r600, %r599, %r17;
	add.s32 	%r601, %r600, 2;
	cvt.u64.u32 	%rd292, %r601;
	add.s64 	%rd293, %rd1, %rd292;
	ld.global.u8 	%r602, [%rd293];
	add.s32 	%r603, %r600, 1;
	cvt.u64.u32 	%rd294, %r603;
	add.s64 	%rd295, %rd1, %rd294;
	ld.global.u8 	%r604, [%rd295];
	cvt.u64.u32 	%rd296, %r600;
	add.s64 	%rd297, %rd1, %rd296;
	ld.global.u8 	%r605, [%rd297];
	ld.const.u32 	%r606, [deviceMask+176];
	mul.lo.s32 	%r607, %r606, %r602;
	cvt.rn.f64.s32 	%fd441, %r607;
	add.f64 	%fd537, %fd537, %fd441;
	mul.lo.s32 	%r608, %r606, %r604;
	cvt.rn.f64.s32 	%fd442, %r608;
	add.f64 	%fd538, %fd538, %fd442;
	mul.lo.s32 	%r609, %r606, %r605;
	cvt.rn.f64.s32 	%fd443, %r609;
	add.f64 	%fd539, %fd539, %fd443;
$L__BB0_99:
	@%p128 bra 	$L__BB0_101;
	add.s32 	%r610, %r7, %r14;
	mul.lo.s32 	%r611, %r610, %r17;
	add.s32 	%r612, %r611, 2;
	cvt.u64.u32 	%rd298, %r612;
	add.s64 	%rd299, %rd1, %rd298;
	ld.global.u8 	%r613, [%rd299];
	add.s32 	%r614, %r611, 1;
	cvt.u64.u32 	%rd300, %r614;
	add.s64 	%rd301, %rd1, %rd300;
	ld.global.u8 	%r615, [%rd301];
	cvt.u64.u32 	%rd302, %r611;
	add.s64 	%rd303, %rd1, %rd302;
	ld.global.u8 	%r616, [%rd303];
	ld.const.u32 	%r617, [deviceMask+196];
	mul.lo.s32 	%r618, %r617, %r613;
	cvt.rn.f64.s32 	%fd444, %r618;
	add.f64 	%fd537, %fd537, %fd444;
	mul.lo.s32 	%r619, %r617, %r615;
	cvt.rn.f64.s32 	%fd445, %r619;
	add.f64 	%fd538, %fd538, %fd445;
	mul.lo.s32 	%r620, %r617, %r616;
	cvt.rn.f64.s32 	%fd446, %r620;
	add.f64 	%fd539, %fd539, %fd446;
$L__BB0_101:
	ld.param.u64 	%rd311, [_Z5sobelPhS_jjj_param_1];
	cvta.to.global.u64 	%rd304, %rd311;
	mul.f64 	%fd447, %fd537, %fd537;
	fma.rn.f64 	%fd448, %fd462, %fd462, %fd447;
	mul.f64 	%fd449, %fd538, %fd538;
	fma.rn.f64 	%fd450, %fd463, %fd463, %fd449;
	mul.f64 	%fd451, %fd539, %fd539;
	fma.rn.f64 	%fd452, %fd464, %fd464, %fd451;
	sqrt.rn.f64 	%fd453, %fd448;
	mul.f64 	%fd454, %fd453, 0d3FC0000000000000;
	sqrt.rn.f64 	%fd455, %fd450;
	mul.f64 	%fd456, %fd455, 0d3FC0000000000000;
	sqrt.rn.f64 	%fd457, %fd452;
	mul.f64 	%fd458, %fd457, 0d3FC0000000000000;
	setp.gt.f64 	%p184, %fd454, 0d406FE00000000000;
	cvt.rzi.u32.f64 	%r621, %fd454;
	cvt.u16.u32 	%rs1, %r621;
	selp.b16 	%rs2, -1, %rs1, %p184;
	setp.gt.f64 	%p185, %fd456, 0d406FE00000000000;
	cvt.rzi.u32.f64 	%r622, %fd456;
	cvt.u16.u32 	%rs3, %r622;
	selp.b16 	%rs4, -1, %rs3, %p185;
	setp.gt.f64 	%p186, %fd458, 0d406FE00000000000;
	cvt.rzi.u32.f64 	%r623, %fd458;
	cvt.u16.u32 	%rs5, %r623;
	selp.b16 	%rs6, -1, %rs5, %p186;
	add.s32 	%r624, %r10, %r1;
	mul.lo.s32 	%r625, %r624, %r17;
	add.s32 	%r626, %r625, 2;
	cvt.u64.u32 	%rd305, %r626;
	add.s64 	%rd306, %rd304, %rd305;
	st.global.u8 	[%rd306], %rs2;
	add.s32 	%r627, %r625, 1;
	cvt.u64.u32 	%rd307, %r627;
	add.s64 	%rd308, %rd304, %rd307;
	st.global.u8 	[%rd308], %rs4;
	cvt.u64.u32 	%rd309, %r625;
	add.s64 	%rd310, %rd304, %rd309;
	st.global.u8 	[%rd310], %rs6;
$L__BB0_102:
	ret;

}


// ===== COMPILED SASS (sm_100) =====

	.target	sm_100

	.elftype	@"ET_EXEC"


//--------------------- .note.nv.tkinfo           --------------------------
	.section	.note.nv.tkinfo,"",@"SHT_NOTE"
	.sectionflags	@"SHF_NOTE_NV_TKINFO"
	.tkinfo
        /*0018*/ 	.word	0x00000002
        /*0030*/ 	.string	""
        /*0030*/ 	.string	"ptxas"
        /*0030*/ 	.string	"Cuda compilation tools, release 13.0, V13.0.88"
        /*0030*/ 	.string	"Build cuda_13.0.r13.0/compiler.36424714_0"
        /*0030*/ 	.string	"-arch sm_100 -m 64 "



//--------------------- .note.nv.cuinfo           --------------------------
	.section	.note.nv.cuinfo,"",@"SHT_NOTE"
	.sectionflags	@"SHF_NOTE_NV_CUINFO"
        /*0018*/ 	.short	0x0002
        /*001a*/ 	.short	0x0064
        /*001c*/ 	.short	0x0082
	.zero		2


//--------------------- .nv.info                  --------------------------
	.section	.nv.info,"",@"SHT_CUDA_INFO"
	.align	4


	//----- nvinfo : EIATTR_REGCOUNT
	.align		4
        /*0000*/ 	.byte	0x04, 0x2f
        /*0002*/ 	.short	(.L_2 - .L_1)
	.align		4
.L_1:
        /*0004*/ 	.word	index@(_Z5sobelPhS_jjj)
        /*0008*/ 	.word	0x00000030


	//----- nvinfo : EIATTR_FRAME_SIZE
	.align		4
.L_2:
        /*000c*/ 	.byte	0x04, 0x11
        /*000e*/ 	.short	(.L_4 - .L_3)
	.align		4
.L_3:
        /*0010*/ 	.word	index@($__internal_0_$__cuda_sm20_dsqrt_rn_f64_mediumpath_v1)
        /*0014*/ 	.word	0x00000000


	//----- nvinfo : EIATTR_FRAME_SIZE
	.align		4
.L_4:
        /*0018*/ 	.byte	0x04, 0x11
        /*001a*/ 	.short	(.L_6 - .L_5)
	.align		4
.L_5:
        /*001c*/ 	.word	index@(_Z5sobelPhS_jjj)
        /*0020*/ 	.word	0x00000000


	//----- nvinfo : EIATTR_MIN_STACK_SIZE
	.align		4
.L_6:
        /*0024*/ 	.byte	0x04, 0x12
        /*0026*/ 	.short	(.L_8 - .L_7)
	.align		4
.L_7:
        /*0028*/ 	.word	index@(_Z5sobelPhS_jjj)
        /*002c*/ 	.word	0x00000000
.L_8:


//--------------------- .nv.compat                --------------------------
	.section	.nv.compat,"",@"SHT_CUDA_COMPAT_INFO"
	.align	4
        /*0000*/ 	.byte	0x02, 0x09, 0x00, 0x00, 0x02, 0x02, 0x01, 0x00, 0x02, 0x05, 0x05, 0x00, 0x03, 0x07, 0x01, 0x01
        /*0010*/ 	.byte	0x02, 0x03, 0x00, 0x00, 0x02, 0x06, 0x01, 0x00, 0x04, 0x0b, 0x08, 0x00, 0x01, 0x00, 0x00, 0x00
        /*0020*/ 	.byte	0x00, 0x00, 0x00, 0x00


//--------------------- .nv.info._Z5sobelPhS_jjj  --------------------------
	.section	.nv.info._Z5sobelPhS_jjj,"",@"SHT_CUDA_INFO"
	.sectionflags	@""
	.align	4


	//----- nvinfo : EIATTR_CUDA_API_VERSION
	.align		4
        /*0000*/ 	.byte	0x04, 0x37
        /*0002*/ 	.short	(.L_10 - .L_9)
.L_9:
        /*0004*/ 	.word	0x00000082


	//----- nvinfo : EIATTR_KPARAM_INFO
	.align		4
.L_10:
        /*0008*/ 	.byte	0x04, 0x17
        /*000a*/ 	.short	(.L_12 - .L_11)
.L_11:
        /*000c*/ 	.word	0x00000000
        /*0010*/ 	.short	0x0004
        /*0012*/ 	.short	0x0018
        /*0014*/ 	.byte	0x00, 0xf0, 0x11, 0x00


	//----- nvinfo : EIATTR_KPARAM_INFO
	.align		4
.L_12:
        /*0018*/ 	.byte	0x04, 0x17
        /*001a*/ 	.short	(.L_14 - .L_13)
.L_13:
        /*001c*/ 	.word	0x00000000
        /*0020*/ 	.short	0x0003
        /*0022*/ 	.short	0x0014
        /*0024*/ 	.byte	0x00, 0xf0, 0x11, 0x00


	//----- nvinfo : EIATTR_KPARAM_INFO
	.align		4
.L_14:
        /*0028*/ 	.byte	0x04, 0x17
        /*002a*/ 	.short	(.L_16 - .L_15)
.L_15:
        /*002c*/ 	.word	0x00000000
        /*0030*/ 	.short	0x0002
        /*0032*/ 	.short	0x0010
        /*0034*/ 	.byte	0x00, 0xf0, 0x11, 0x00


	//----- nvinfo : EIATTR_KPARAM_INFO
	.align		4
.L_16:
        /*0038*/ 	.byte	0x04, 0x17
        /*003a*/ 	.short	(.L_18 - .L_17)
.L_17:
        /*003c*/ 	.word	0x00000000
        /*0040*/ 	.short	0x0001
        /*0042*/ 	.short	0x0008
        /*0044*/ 	.byte	0x00, 0xf5, 0x21, 0x00


	//----- nvinfo : EIATTR_KPARAM_INFO
	.align		4
.L_18:
        /*0048*/ 	.byte	0x04, 0x17
        /*004a*/ 	.short	(.L_20 - .L_19)
.L_19:
        /*004c*/ 	.word	0x00000000
        /*0050*/ 	.short	0x0000
        /*0052*/ 	.short	0x0000
        /*0054*/ 	.byte	0x00, 0xf5, 0x21, 0x00


	//----- nvinfo : EIATTR_SPARSE_MMA_MASK
	.align		4
.L_20:
        /*0058*/ 	.byte	0x03, 0x50
        /*005a*/ 	.short	0x0000


	//----- nvinfo : EIATTR_MAXREG_COUNT
	.align		4
        /*005c*/ 	.byte	0x03, 0x1b
        /*005e*/ 	.short	0x00ff


	//----- nvinfo : EIATTR_MERCURY_ISA_VERSION
	.align		4
        /*0060*/ 	.byte	0x03, 0x5f
        /*0062*/ 	.short	0x0101


	//----- nvinfo : EIATTR_VRC_CTA_INIT_COUNT
	.align		4
        /*0064*/ 	.byte	0x02, 0x4a
	.zero		1
	.zero		1


	//----- nvinfo : EIATTR_EXIT_INSTR_OFFSETS
	.align		4
        /*0068*/ 	.byte	0x04, 0x1c
        /*006a*/ 	.short	(.L_22 - .L_21)


	//   ....[0]....
.L_21:
        /*006c*/ 	.word	0x000000c0


	//   ....[1]....
        /*0070*/ 	.word	0x00006770


	//----- nvinfo : EIATTR_CRS_STACK_SIZE
	.align		4
.L_22:
        /*0074*/ 	.byte	0x04, 0x1e
        /*0076*/ 	.short	(.L_24 - .L_23)
.L_23:
        /*0078*/ 	.word	0x00000000


	//----- nvinfo : EIATTR_CBANK_PARAM_SIZE
	.align		4
.L_24:
        /*007c*/ 	.byte	0x03, 0x19
        /*007e*/ 	.short	0x001c


	//----- nvinfo : EIATTR_PARAM_CBANK
	.align		4
        /*0080*/ 	.byte	0x04, 0x0a
        /*0082*/ 	.short	(.L_26 - .L_25)
	.align		4
.L_25:
        /*0084*/ 	.word	index@(.nv.constant0._Z5sobelPhS_jjj)
        /*0088*/ 	.short	0x0380
        /*008a*/ 	.short	0x001c


	//----- nvinfo : EIATTR_SW_WAR
	.align		4
.L_26:
        /*008c*/ 	.byte	0x04, 0x36
        /*008e*/ 	.short	(.L_28 - .L_27)
.L_27:
        /*0090*/ 	.word	0x00000008
.L_28:


//--------------------- .nv.callgraph             --------------------------
	.section	.nv.callgraph,"",@"SHT_CUDA_CALLGRAPH"
	.align	4
	.sectionentsize	8
	.align		4
        /*0000*/ 	.word	0x00000000
	.align		4
        /*0004*/ 	.word	0xffffffff
	.align		4
        /*0008*/ 	.word	0x00000000
	.align		4
        /*000c*/ 	.word	0xfffffffe
	.align		4
        /*0010*/ 	.word	0x00000000
	.align		4
        /*0014*/ 	.word	0xfffffffd
	.align		4
        /*0018*/ 	.word	0x00000000
	.align		4
        /*001c*/ 	.word	0xfffffffc


//--------------------- .nv.constant3             --------------------------
	.section	.nv.constant3,"a",@progbits
	.align	4
.nv.constant3:
	.type		deviceMask,@object
	.size		deviceMask,(.L_0 - deviceMask)
deviceMask:
	.zero		200
.L_0:


//--------------------- .text._Z5sobelPhS_jjj     --------------------------
	.section	.text._Z5sobelPhS_jjj,"ax",@progbits
	.align	128
        .global         _Z5sobelPhS_jjj
        .type           _Z5sobelPhS_jjj,@function
        .size           _Z5sobelPhS_jjj,(.L_x_111 - _Z5sobelPhS_jjj)
        .other          _Z5sobelPhS_jjj,@"STO_CUDA_ENTRY STV_DEFAULT"
_Z5sobelPhS_jjj:
.text._Z5sobelPhS_jjj:
[----:B------:R-:W-:Y:S01]  /*0000*/  LDC R1, c[0x0][0x37c] ;  /* 0x0000df00ff017b82 */ /* 0x000fe20000000800 */
[----:B------:R-:W0:Y:S01]  /*0010*/  S2R R0, SR_CTAID.Y ;  /* 0x0000000000007919 */ /* 0x000e220000002600 */
[----:B------:R-:W1:Y:S06]  /*0020*/  LDCU UR4, c[0x0][0x360] ;  /* 0x00006c00ff0477ac */ /* 0x000e6c0008000800 */
[----:B------:R-:W2:Y:S01]  /*0030*/  LDC.64 R24, c[0x0][0x390] ;  /* 0x0000e400ff187b82 */ /* 0x000ea20000000a00 */
[----:B------:R-:W0:Y:S01]  /*0040*/  S2R R3, SR_TID.Y ;  /* 0x0000000000037919 */ /* 0x000e220000002200 */
[----:B------:R-:W0:Y:S01]  /*0050*/  LDCU UR5, c[0x0][0x364] ;  /* 0x00006c80ff0577ac */ /* 0x000e220008000800 */
[----:B------:R-:W1:Y:S01]  /*0060*/  S2R R2, SR_CTAID.X ;  /* 0x0000000000027919 */ /* 0x000e620000002500 */
[----:B------:R-:W1:Y:S01]  /*0070*/  S2R R5, SR_TID.X ;  /* 0x0000000000057919 */ /* 0x000e620000002100 */
[----:B0-----:R-:W-:-:S05]  /*0080*/  IMAD R13, R0, UR5, R3 ;  /* 0x00000005000d7c24 */ /* 0x001fca000f8e0203 */
[----:B--2---:R-:W-:Y:S01]  /*0090*/  ISETP.GE.U32.AND P0, PT, R13, R24, PT ;  /* 0x000000180d00720c */ /* 0x004fe20003f06070 */
[----:B-1----:R-:W-:-:S05]  /*00a0*/  IMAD R2, R2, UR4, R5 ;  /* 0x0000000402027c24 */ /* 0x002fca000f8e0205 */
[----:B------:R-:W-:-:S13]  /*00b0*/  ISETP.GE.U32.OR P0, PT, R2, R25, P0 ;  /* 0x000000190200720c */ /* 0x000fda0000706470 */
[----:B------:R-:W-:Y:S05]  /*00c0*/  @P0 EXIT ;  /* 0x000000000000094d */ /* 0x000fea0003800000 */
[C---:B------:R-:W-:Y:S01]  /*00d0*/  VIADD R4, R13.reuse, 0xfffffffe ;  /* 0xfffffffe0d047836 */ /* 0x040fe20000000000 */
[C---:B------:R-:W-:Y:S01]  /*00e0*/  IADD3 R8, PT, PT, R2.reuse, -0x1, RZ ;  /* 0xffffffff02087810 */ /* 0x040fe20007ffe0ff */
[C---:B------:R-:W-:Y:S01]  /*00f0*/  VIADD R6, R2.reuse, 0xfffffffe ;  /* 0xfffffffe02067836 */ /* 0x040fe20000000000 */
[----:B------:R-:W0:Y:S01]  /*0100*/  LDCU.64 UR4, c[0x0][0x358] ;  /* 0x00006b00ff0477ac */ /* 0x000e220008000a00 */
[----:B------:R-:W-:Y:S01]  /*0110*/  VIADD R10, R2, 0x1 ;  /* 0x00000001020a7836 */ /* 0x000fe20000000000 */
[----:B------:R-:W-:Y:S01]  /*0120*/  ISETP.GE.U32.AND P0, PT, R4, R24, PT ;  /* 0x000000180400720c */ /* 0x000fe20003f06070 */
[----:B------:R-:W-:Y:S01]  /*0130*/  VIADD R12, R2, 0x2 ;  /* 0x00000002020c7836 */ /* 0x000fe20000000000 */
[----:B------:R-:W-:Y:S01]  /*0140*/  ISETP.GE.U32.AND P4, PT, R6, R25, PT ;  /* 0x000000190600720c */ /* 0x000fe20003f86070 */
[----:B------:R-:W-:Y:S01]  /*0150*/  BSSY.RECONVERGENT B0, `(.L_x_0) ;  /* 0x000002f000007945 */ /* 0x000fe20003800200 */
[----:B------:R-:W-:Y:S02]  /*0160*/  ISETP.GT.U32.AND P0, PT, R13, 0x1, !P0 ;  /* 0x000000010d00780c */ /* 0x000fe40004704070 */
[----:B------:R-:W-:-:S02]  /*0170*/  CS2R R22, SRZ ;  /* 0x0000000000167805 */ /* 0x000fc4000001ff00 */
[----:B------:R-:W-:Y:S02]  /*0180*/  ISETP.GT.AND P4, PT, R2, 0x1, !P4 ;  /* 0x000000010200780c */ /* 0x000fe40006784270 */
[----:B------:R-:W-:Y:S02]  /*0190*/  CS2R R20, SRZ ;  /* 0x0000000000147805 */ /* 0x000fe4000001ff00 */
[----:B------:R-:W-:Y:S02]  /*01a0*/  ISETP.GE.U32.AND P2, PT, R10, R25, PT ;  /* 0x000000190a00720c */ /* 0x000fe40003f46070 */
[----:B------:R-:W-:Y:S02]  /*01b0*/  CS2R R18, SRZ ;  /* 0x0000000000127805 */ /* 0x000fe4000001ff00 */
[----:B------:R-:W-:Y:S02]  /*01c0*/  PLOP3.LUT P5, PT, P4, P0, PT, 0x80, 0x8 ;  /* 0x000000000008781c */ /* 0x000fe400027a1070 */
[----:B------:R-:W-:-:S02]  /*01d0*/  ISETP.GT.AND P2, PT, R2, -0x2, !P2 ;  /* 0xfffffffe0200780c */ /* 0x000fc40005744270 */
[----:B------:R-:W-:Y:S02]  /*01e0*/  P2R R32, PR, RZ, 0x20 ;  /* 0x00000020ff207803 */ /* 0x000fe40000000000 */
[----:B------:R-:W-:Y:S02]  /*01f0*/  PLOP3.LUT P6, PT, P2, P0, PT, 0x80, 0x8 ;  /* 0x000000000008781c */ /* 0x000fe400017c1070 */
[----:B------:R-:W-:Y:S02]  /*0200*/  ISETP.NE.AND P2, PT, R32, RZ, PT ;  /* 0x000000ff2000720c */ /* 0x000fe40003f45270 */
[-C--:B------:R-:W-:Y:S02]  /*0210*/  ISETP.GE.U32.AND P3, PT, R8, R25.reuse, PT ;  /* 0x000000190800720c */ /* 0x080fe40003f66070 */
[----:B------:R-:W-:Y:S02]  /*0220*/  ISETP.GE.U32.AND P1, PT, R12, R25, PT ;  /* 0x000000190c00720c */ /* 0x000fe40003f26070 */
[----:B------:R-:W-:-:S02]  /*0230*/  ISETP.GT.AND P3, PT, R2, RZ, !P3 ;  /* 0x000000ff0200720c */ /* 0x000fc40005f64270 */
[C---:B------:R-:W-:Y:S02]  /*0240*/  ISETP.GT.AND P1, PT, R2.reuse, -0x3, !P1 ;  /* 0xfffffffd0200780c */ /* 0x040fe40004f24270 */
[----:B------:R-:W-:Y:S02]  /*0250*/  PLOP3.LUT P3, PT, P3, P0, PT, 0x80, 0x8 ;  /* 0x000000000008781c */ /* 0x000fe40001f61070 */
[----:B------:R-:W-:Y:S02]  /*0260*/  ISETP.GT.AND P4, PT, R2, -0x1, P0 ;  /* 0xffffffff0200780c */ /* 0x000fe40000784270 */
[----:B------:R-:W-:Y:S02]  /*0270*/  PLOP3.LUT P5, PT, P1, P0, PT, 0x80, 0x8 ;  /* 0x000000000008781c */ /* 0x000fe40000fa1070 */
[----:B------:R-:W-:Y:S02]  /*0280*/  P2R R33, PR, RZ, 0x8 ;  /* 0x00000008ff217803 */ /* 0x000fe40000000000 */
[----:B------:R-:W-:-:S02]  /*0290*/  P2R R34, PR, RZ, 0x10 ;  /* 0x00000010ff227803 */ /* 0x000fc40000000000 */
[----:B------:R-:W-:Y:S02]  /*02a0*/  IADD3 R5, PT, PT, R13, -0x1, RZ ;  /* 0xffffffff0d057810 */ /* 0x000fe40007ffe0ff */
[----:B------:R-:W-:Y:S02]  /*02b0*/  P2R R35, PR, RZ, 0x40 ;  /* 0x00000040ff237803 */ /* 0x000fe40000000000 */
[----:B------:R-:W-:Y:S01]  /*02c0*/  P2R R36, PR, RZ, 0x20 ;  /* 0x00000020ff247803 */ /* 0x000fe20000000000 */
[----:B0-----:R-:W-:Y:S06]  /*02d0*/  @!P2 BRA `(.L_x_1) ;  /* 0x000000000058a947 */ /* 0x001fec0003800000 */
[----:B------:R-:W0:Y:S01]  /*02e0*/  LDCU UR6, c[0x0][0x398] ;  /* 0x00007300ff0677ac */ /* 0x000e220008000800 */
[----:B------:R-:W-:Y:S01]  /*02f0*/  IMAD R7, R4, R25, R6 ;  /* 0x0000001904077224 */ /* 0x000fe200078e0206 */
[----:B------:R-:W1:Y:S03]  /*0300*/  LDCU.64 UR8, c[0x0][0x380] ;  /* 0x00007000ff0877ac */ /* 0x000e660008000a00 */
[----:B0-----:R-:W-:Y:S01]  /*0310*/  IMAD R7, R7, UR6, RZ ;  /* 0x0000000607077c24 */ /* 0x001fe2000f8e02ff */
[----:B------:R-:W0:Y:S03]  /*0320*/  LDCU UR6, c[0x3][URZ] ;  /* 0x00c00000ff0677ac */ /* 0x000e260008000800 */
[C---:B------:R-:W-:Y:S01]  /*0330*/  VIADD R14, R7.reuse, 0x2 ;  /* 0x00000002070e7836 */ /* 0x040fe20000000000 */
[C---:B-1----:R-:W-:Y:S01]  /*0340*/  IADD3 R26, P0, PT, R7.reuse, UR8, RZ ;  /* 0x00000008071a7c10 */ /* 0x042fe2000ff1e0ff */
[----:B------:R-:W-:-:S03]  /*0350*/  VIADD R7, R7, 0x1 ;  /* 0x0000000107077836 */ /* 0x000fc60000000000 */
[----:B------:R-:W-:Y:S02]  /*0360*/  IADD3.X R27, PT, PT, RZ, UR9, RZ, P0, !PT ;  /* 0x00000009ff1b7c10 */ /* 0x000fe400087fe4ff */
[----:B------:R-:W-:Y:S02]  /*0370*/  IADD3 R14, P0, PT, R14, UR8, RZ ;  /* 0x000000080e0e7c10 */ /* 0x000fe4000ff1e0ff */
[----:B------:R-:W-:Y:S01]  /*0380*/  IADD3 R16, P1, PT, R7, UR8, RZ ;  /* 0x0000000807107c10 */ /* 0x000fe2000ff3e0ff */
[----:B------:R-:W0:Y:S02]  /*0390*/  LDG.E.U8 R26, desc[UR4][R26.64] ;  /* 0x000000041a1a7981 */ /* 0x000e24000c1e1100 */
[----:B------:R-:W-:Y:S02]  /*03a0*/  IMAD.X R15, RZ, RZ, UR9, P0 ;  /* 0x00000009ff0f7e24 */ /* 0x000fe400080e06ff */
[----:B------:R-:W-:-:S03]  /*03b0*/  IMAD.X R17, RZ, RZ, UR9, P1 ;  /* 0x00000009ff117e24 */ /* 0x000fc600088e06ff */
[----:B------:R-:W2:Y:S04]  /*03c0*/  LDG.E.U8 R14, desc[UR4][R14.64] ;  /* 0x000000040e0e7981 */ /* 0x000ea8000c1e1100 */
[----:B------:R-:W3:Y:S01]  /*03d0*/  LDG.E.U8 R16, desc[UR4][R16.64] ;  /* 0x0000000410107981 */ /* 0x000ee2000c1e1100 */
[----:B0-----:R-:W-:Y:S02]  /*03e0*/  IMAD R18, R26, UR6, RZ ;  /* 0x000000061a127c24 */ /* 0x001fe4000f8e02ff */
[----:B--2---:R-:W-:Y:S02]  /*03f0*/  IMAD R22, R14, UR6, RZ ;  /* 0x000000060e167c24 */ /* 0x004fe4000f8e02ff */
[----:B---3--:R-:W-:Y:S02]  /*0400*/  IMAD R20, R16, UR6, RZ ;  /* 0x0000000610147c24 */ /* 0x008fe4000f8e02ff */
[----:B------:R-:W0:Y:S08]  /*0410*/  I2F.F64 R18, R18 ;  /* 0x0000001200127312 */ /* 0x000e300000201c00 */
[----:B------:R-:W1:Y:S08]  /*0420*/  I2F.F64 R22, R22 ;  /* 0x0000001600167312 */ /* 0x000e700000201c00 */
[----:B0-----:R-:W2:Y:S02]  /*0430*/  I2F.F64 R20, R20 ;  /* 0x0000001400147312 */ /* 0x001ea40000201c00 */
.L_x_1:
[----:B------:R-:W-:Y:S05]  /*0440*/  BSYNC.RECONVERGENT B0 ;  /* 0x0000000000007941 */ /* 0x000fea0003800200 */
.L_x_0:
[----:B------:R-:W-:Y:S04]  /*0450*/  BSSY.RECONVERGENT B0, `(.L_x_2) ;  /* 0x000001b000007945 */ /* 0x000fe80003800200 */
[----:B------:R-:W-:Y:S05]  /*0460*/  @!P3 BRA `(.L_x_3) ;  /* 0x000000000064b947 */ /* 0x000fea0003800000 */
[----:B------:R-:W0:Y:S01]  /*0470*/  LDCU UR6, c[0x0][0x398] ;  /* 0x00007300ff0677ac */ /* 0x000e220008000800 */
[----:B------:R-:W-:Y:S01]  /*0480*/  IMAD R7, R4, R25, R8 ;  /* 0x0000001904077224 */ /* 0x000fe200078e0208 */
[----:B------:R-:W3:Y:S03]  /*0490*/  LDCU.64 UR8, c[0x0][0x380] ;  /* 0x00007000ff0877ac */ /* 0x000ee60008000a00 */
[----:B0-----:R-:W-:Y:S01]  /*04a0*/  IMAD R7, R7, UR6, RZ ;  /* 0x0000000607077c24 */ /* 0x001fe2000f8e02ff */
[----:B------:R-:W0:Y:S04]  /*04b0*/  LDCU UR6, c[0x3][0x14] ;  /* 0x00c00280ff0677ac */ /* 0x000e280008000800 */
[----:B---3--:R-:W-:-:S02]  /*04c0*/  IADD3 R14, P0, PT, R7, UR8, RZ ;  /* 0x00000008070e7c10 */ /* 0x008fc4000ff1e0ff */
[C---:B------:R-:W-:Y:S01]  /*04d0*/  IADD3 R28, PT, PT, R7.reuse, 0x2, RZ ;  /* 0x00000002071c7810 */ /* 0x040fe20007ffe0ff */
[----:B------:R-:W-:Y:S02]  /*04e0*/  VIADD R7, R7, 0x1 ;  /* 0x0000000107077836 */ /* 0x000fe40000000000 */
[----:B------:R-:W-:Y:S01]  /*04f0*/  IMAD.X R15, RZ, RZ, UR9, P0 ;  /* 0x00000009ff0f7e24 */ /* 0x000fe200080e06ff */
[----:B------:R-:W-:Y:S02]  /*0500*/  IADD3 R28, P0, PT, R28, UR8, RZ ;  /* 0x000000081c1c7c10 */ /* 0x000fe4000ff1e0ff */
[----:B------:R-:W-:Y:S02]  /*0510*/  IADD3 R16, P1, PT, R7, UR8, RZ ;  /* 0x0000000807107c10 */ /* 0x000fe4000ff3e0ff */
[----:B------:R-:W-:Y:S01]  /*0520*/  IADD3.X R29, PT, PT, RZ, UR9, RZ, P0, !PT ;  /* 0x00000009ff1d7c10 */ /* 0x000fe200087fe4ff */
[----:B------:R-:W0:Y:S02]  /*0530*/  LDG.E.U8 R14, desc[UR4][R14.64] ;  /* 0x000000040e0e7981 */ /* 0x000e24000c1e1100 */
[----:B------:R-:W-:-:S02]  /*0540*/  IMAD.X R17, RZ, RZ, UR9, P1 ;  /* 0x00000009ff117e24 */ /* 0x000fc400088e06ff */
[----:B------:R-:W3:Y:S04]  /*0550*/  LDG.E.U8 R28, desc[UR4][R28.64] ;  /* 0x000000041c1c7981 */ /* 0x000ee8000c1e1100 */
[----:B------:R-:W4:Y:S01]  /*0560*/  LDG.E.U8 R16, desc[UR4][R16.64] ;  /* 0x0000000410107981 */ /* 0x000f22000c1e1100 */
[----:B0-----:R-:W-:Y:S02]  /*0570*/  IMAD R26, R14, UR6, RZ ;  /* 0x000000060e1a7c24 */ /* 0x001fe4000f8e02ff */
[----:B---3--:R-:W-:-:S04]  /*0580*/  IMAD R30, R28, UR6, RZ ;  /* 0x000000061c1e7c24 */ /* 0x008fc8000f8e02ff */
[----:B------:R-:W0:Y:S01]  /*0590*/  I2F.F64 R26, R26 ;  /* 0x0000001a001a7312 */ /* 0x000e220000201c00 */
[----:B----4-:R-:W-:-:S07]  /*05a0*/  IMAD R38, R16, UR6, RZ ;  /* 0x0000000610267c24 */ /* 0x010fce000f8e02ff */
[----:B------:R-:W1:Y:S01]  /*05b0*/  I2F.F64 R30, R30 ;  /* 0x0000001e001e7312 */ /* 0x000e620000201c00 */
[----:B0-----:R-:W-:-:S07]  /*05c0*/  DADD R18, R18, R26 ;  /* 0x0000000012127229 */ /* 0x001fce000000001a */
[----:B------:R-:W2:Y:S01]  /*05d0*/  I2F.F64 R38, R38 ;  /* 0x0000002600267312 */ /* 0x000ea20000201c00 */
[----:B-1----:R-:W-:Y:S02]  /*05e0*/  DADD R22, R22, R30 ;  /* 0x0000000016167229 */ /* 0x002fe4000000001e */
[----:B--2---:R-:W-:-:S11]  /*05f0*/  DADD R20, R20, R38 ;  /* 0x0000000014147229 */ /* 0x004fd60000000026 */
.L_x_3:
[----:B------:R-:W-:Y:S05]  /*0600*/  BSYNC.RECONVERGENT B0 ;  /* 0x0000000000007941 */ /* 0x000fea0003800200 */
.L_x_2:
[----:B------:R-:W-:Y:S04]  /*0610*/  BSSY.RECONVERGENT B0, `(.L_x_4) ;  /* 0x000001b000007945 */ /* 0x000fe80003800200 */
[----:B------:R-:W-:Y:S05]  /*0620*/  @!P4 BRA `(.L_x_5) ;  /* 0x000000000064c947 */ /* 0x000fea0003800000 */
[----:B------:R-:W0:Y:S01]  /*0630*/  LDCU UR6, c[0x0][0x398] ;  /* 0x00007300ff0677ac */ /* 0x000e220008000800 */
[----:B------:R-:W-:Y:S01]  /*0640*/  IMAD R7, R4, R25, R2 ;  /* 0x0000001904077224 */ /* 0x000fe200078e0202 */
[----:B------:R-:W3:Y:S03]  /*0650*/  LDCU.64 UR8, c[0x0][0x380] ;  /* 0x00007000ff0877ac */ /* 0x000ee60008000a00 */
[----:B0-----:R-:W-:Y:S01]  /*0660*/  IMAD R7, R7, UR6, RZ ;  /* 0x0000000607077c24 */ /* 0x001fe2000f8e02ff */
[----:B------:R-:W0:Y:S03]  /*0670*/  LDCU UR6, c[0x3][0x28] ;  /* 0x00c00500ff0677ac */ /* 0x000e260008000800 */
[C---:B------:R-:W-:Y:S01]  /*0680*/  VIADD R28, R7.reuse, 0x2 ;  /* 0x00000002071c7836 */ /* 0x040fe20000000000 */
[----:B---3--:R-:W-:-:S02]  /*0690*/  IADD3 R14, P0, PT, R7, UR8, RZ ;  /* 0x00000008070e7c10 */ /* 0x008fc4000ff1e0ff */
[----:B------:R-:W-:-:S03]  /*06a0*/  IADD3 R7, PT, PT, R7, 0x1, RZ ;  /* 0x0000000107077810 */ /* 0x000fc60007ffe0ff */
[----:B------:R-:W-:Y:S01]  /*06b0*/  IMAD.X R15, RZ, RZ, UR9, P0 ;  /* 0x00000009ff0f7e24 */ /* 0x000fe200080e06ff */
[----:B------:R-:W-:Y:S02]  /*06c0*/  IADD3 R28, P0, PT, R28, UR8, RZ ;  /* 0x000000081c1c7c10 */ /* 0x000fe4000ff1e0ff */
[----:B------:R-:W-:Y:S02]  /*06d0*/  IADD3 R16, P1, PT, R7, UR8, RZ ;  /* 0x0000000807107c10 */ /* 0x000fe4000ff3e0ff */
[----:B------:R-:W0:Y:S01]  /*06e0*/  LDG.E.U8 R14, desc[UR4][R14.64] ;  /* 0x000000040e0e7981 */ /* 0x000e22000c1e1100 */
[----:B------:R-:W-:Y:S01]  /*06f0*/  IMAD.X R29, RZ, RZ, UR9, P0 ;  /* 0x00000009ff1d7e24 */ /* 0x000fe200080e06ff */
[----:B------:R-:W-:-:S04]  /*0700*/  IADD3.X R17, PT, PT, RZ, UR9, RZ, P1, !PT ;  /* 0x00000009ff117c10 */ /* 0x000fc80008ffe4ff */
[----:B------:R-:W3:Y:S04]  /*0710*/  LDG.E.U8 R28, desc[UR4][R28.64] ;  /* 0x000000041c1c7981 */ /* 0x000ee8000c1e1100 */
[----:B------:R-:W4:Y:S01]  /*0720*/  LDG.E.U8 R16, desc[UR4][R16.64] ;  /* 0x0000000410107981 */ /* 0x000f22000c1e1100 */
[----:B0-----:R-:W-:Y:S02]  /*0730*/  IMAD R26, R14, UR6, RZ ;  /* 0x000000060e1a7c24 */ /* 0x001fe4000f8e02ff */
[----:B---3--:R-:W-:Y:S02]  /*0740*/  IMAD R30, R28, UR6, RZ ;  /* 0x000000061c1e7c24 */ /* 0x008fe4000f8e02ff */
[----:B----4-:R-:W-:Y:S02]  /*0750*/  IMAD R38, R16, UR6, RZ ;  /* 0x0000000610267c24 */ /* 0x010fe4000f8e02ff */
[----:B------:R-:W0:Y:S08]  /*0760*/  I2F.F64 R26, R26 ;  /* 0x0000001a001a7312 */ /* 0x000e300000201c00 */
[----:B------:R-:W1:Y:S08]  /*0770*/  I2F.F64 R30, R30 ;  /* 0x0000001e001e7312 */ /* 0x000e700000201c00 */
[----:B------:R-:W2:Y:S01]  /*0780*/  I2F.F64 R38, R38 ;  /* 0x0000002600267312 */ /* 0x000ea20000201c00 */
[----:B0-----:R-:W-:-:S02]  /*0790*/  DADD R18, R18, R26 ;  /* 0x0000000012127229 */ /* 0x001fc4000000001a */
[----:B-1----:R-:W-:Y:S02]  /*07a0*/  DADD R22, R22, R30 ;  /* 0x0000000016167229 */ /* 0x002fe4000000001e */
[----:B--2---:R-:W-:-:S11]  /*07b0*/  DADD R20, R20, R38 ;  /* 0x0000000014147229 */ /* 0x004fd60000000026 */
.L_x_5:
[----:B------:R-:W-:Y:S05]  /*07c0*/  BSYNC.RECONVERGENT B0 ;  /* 0x0000000000007941 */ /* 0x000fea0003800200 */
.L_x_4:
        /* <DEDUP_REMOVED lines=8> */
[C---:B---3--:R-:W-:Y:S01]  /*0850*/  IADD3 R14, P0, PT, R7.reuse, UR8, RZ ;  /* 0x00000008070e7c10 */ /* 0x048fe2000ff1e0ff */
[----:B------:R-:W-:-:S03]  /*0860*/  VIADD R7, R7, 0x1 ;  /* 0x0000000107077836 */ /* 0x000fc60000000000 */
[----:B------:R-:W-:Y:S02]  /*0870*/  IADD3.X R15, PT, PT, RZ, UR9, RZ, P0, !PT ;  /* 0x00000009ff0f7c10 */ /* 0x000fe400087fe4ff */
[----:B------:R-:W-:Y:S02]  /*0880*/  IADD3 R28, P0, PT, R28, UR8, RZ ;  /* 0x000000081c1c7c10 */ /* 0x000fe4000ff1e0ff */
[----:B------:R-:W-:Y:S01]  /*0890*/  IADD3 R16, P1, PT, R7, UR8, RZ ;  /* 0x0000000807107c10 */ /* 0x000fe2000ff3e0ff */
[----:B------:R-:W0:Y:S02]  /*08a0*/  LDG.E.U8 R14, desc[UR4][R14.64] ;  /* 0x000000040e0e7981 */ /* 0x000e24000c1e1100 */
[----:B------:R-:W-:Y:S02]  /*08b0*/  IMAD.X R29, RZ, RZ, UR9, P0 ;  /* 0x00000009ff1d7e24 */ /* 0x000fe400080e06ff */
[----:B------:R-:W-:-:S03]  /*08c0*/  IMAD.X R17, RZ, RZ, UR9, P1 ;  /* 0x00000009ff117e24 */ /* 0x000fc600088e06ff */
        /* <DEDUP_REMOVED lines=11> */
.L_x_7:
[----:B------:R-:W-:Y:S05]  /*0980*/  BSYNC.RECONVERGENT B0 ;  /* 0x0000000000007941 */ /* 0x000fea0003800200 */
.L_x_6:
        /* <DEDUP_REMOVED lines=27> */
.L_x_9:
[----:B------:R-:W-:Y:S05]  /*0b40*/  BSYNC.RECONVERGENT B0 ;  /* 0x0000000000007941 */ /* 0x000fea0003800200 */
.L_x_8:
[----:B------:R-:W-:Y:S01]  /*0b50*/  ISETP.GE.U32.AND P0, PT, R5, R24, PT ;  /* 0x000000180500720c */ /* 0x000fe20003f06070 */
[----:B------:R-:W-:Y:S01]  /*0b60*/  BSSY.RECONVERGENT B0, `(.L_x_10) ;  /* 0x000001e000007945 */ /* 0x000fe20003800200 */
[-C--:B------:R-:W-:Y:S02]  /*0b70*/  IMAD R7, R4, R25.reuse, R25 ;  /* 0x0000001904077224 */ /* 0x080fe400078e0219 */
[----:B------:R-:W-:-:S04]  /*0b80*/  ISETP.GE.U32.OR P1, PT, R6, R25, P0 ;  /* 0x000000190600720c */ /* 0x000fc80000726470 */
[----:B------:R-:W-:-:S13]  /*0b90*/  ISETP.LT.OR P1, PT, R2, 0x2, P1 ;  /* 0x000000020200780c */ /* 0x000fda0000f21670 */
[----:B------:R-:W-:Y:S05]  /*0ba0*/  @P1 BRA `(.L_x_11) ;  /* 0x0000000000641947 */ /* 0x000fea0003800000 */
[----:B------:R-:W0:Y:S01]  /*0bb0*/  LDCU UR6, c[0x0][0x398] ;  /* 0x00007300ff0677ac */ /* 0x000e220008000800 */
[----:B------:R-:W-:Y:S01]  /*0bc0*/  IMAD.IADD R5, R6, 0x1, R7 ;  /* 0x0000000106057824 */ /* 0x000fe200078e0207 */
[----:B------:R-:W3:Y:S03]  /*0bd0*/  LDCU.64 UR8, c[0x0][0x380] ;  /* 0x00007000ff0877ac */ /* 0x000ee60008000a00 */
[----:B0-----:R-:W-:Y:S01]  /*0be0*/  IMAD R5, R5, UR6, RZ ;  /* 0x0000000605057c24 */ /* 0x001fe2000f8e02ff */
[----:B------:R-:W0:Y:S04]  /*0bf0*/  LDCU UR6, c[0x3][0x4] ;  /* 0x00c00080ff0677ac */ /* 0x000e280008000800 */
[----:B------:R-:W-:-:S04]  /*0c00*/  IADD3 R14, PT, PT, R5, 0x2, RZ ;  /* 0x00000002050e7810 */ /* 0x000fc80007ffe0ff */
[----:B---3--:R-:W-:-:S05]  /*0c10*/  IADD3 R14, P1, PT, R14, UR8, RZ ;  /* 0x000000080e0e7c10 */ /* 0x008fca000ff3e0ff */
[----:B------:R-:W-:Y:S01]  /*0c20*/  IMAD.X R15, RZ, RZ, UR9, P1 ;  /* 0x00000009ff0f7e24 */ /* 0x000fe200088e06ff */
[C---:B------:R-:W-:Y:S01]  /*0c30*/  IADD3 R16, P1, PT, R5.reuse, UR8, RZ ;  /* 0x0000000805107c10 */ /* 0x040fe2000ff3e0ff */
[----:B------:R-:W-:-:S03]  /*0c40*/  VIADD R5, R5, 0x1 ;  /* 0x0000000105057836 */ /* 0x000fc60000000000 */
[----:B------:R-:W-:Y:S01]  /*0c50*/  IADD3.X R17, PT, PT, RZ, UR9, RZ, P1, !PT ;  /* 0x00000009ff117c10 */ /* 0x000fe20008ffe4ff */
[----:B------:R-:W0:Y:S01]  /*0c60*/  LDG.E.U8 R14, desc[UR4][R14.64] ;  /* 0x000000040e0e7981 */ /* 0x000e22000c1e1100 */
[----:B------:R-:W-:-:S03]  /*0c70*/  IADD3 R26, P1, PT, R5, UR8, RZ ;  /* 0x00000008051a7c10 */ /* 0x000fc6000ff3e0ff */
[----:B------:R-:W3:Y:S02]  /*0c80*/  LDG.E.U8 R16, desc[UR4][R16.64] ;  /* 0x0000000410107981 */ /* 0x000ee4000c1e1100 */
[----:B------:R-:W-:-:S05]  /*0c90*/  IMAD.X R27, RZ, RZ, UR9, P1 ;  /* 0x00000009ff1b7e24 */ /* 0x000fca00088e06ff */
[----:B------:R-:W4:Y:S01]  /*0ca0*/  LDG.E.U8 R26, desc[UR4][R26.64] ;  /* 0x000000041a1a7981 */ /* 0x000f22000c1e1100 */
[----:B0-----:R-:W-:Y:S02]  /*0cb0*/  IMAD R30, R14, UR6, RZ ;  /* 0x000000060e1e7c24 */ /* 0x001fe4000f8e02ff */
[----:B---3--:R-:W-:Y:S02]  /*0cc0*/  IMAD R28, R16, UR6, RZ ;  /* 0x00000006101c7c24 */ /* 0x008fe4000f8e02ff */
[----:B----4-:R-:W-:-:S04]  /*0cd0*/  IMAD R38, R26, UR6, RZ ;  /* 0x000000061a267c24 */ /* 0x010fc8000f8e02ff */
[----:B------:R-:W0:Y:S08]  /*0ce0*/  I2F.F64 R28, R28 ;  /* 0x0000001c001c7312 */ /* 0x000e300000201c00 */
[----:B------:R-:W1:Y:S08]  /*0cf0*/  I2F.F64 R30, R30 ;  /* 0x0000001e001e7312 */ /* 0x000e700000201c00 */
[----:B------:R-:W2:Y:S01]  /*0d00*/  I2F.F64 R38, R38 ;  /* 0x0000002600267312 */ /* 0x000ea20000201c00 */
[----:B0-----:R-:W-:-:S02]  /*0d10*/  DADD R18, R18, R28 ;  /* 0x0000000012127229 */ /* 0x001fc4000000001c */
[----:B-1----:R-:W-:Y:S02]  /*0d20*/  DADD R22, R22, R30 ;  /* 0x0000000016167229 */ /* 0x002fe4000000001e */
[----:B--2---:R-:W-:-:S11]  /*0d30*/  DADD R20, R20, R38 ;  /* 0x0000000014147229 */ /* 0x004fd60000000026 */
.L_x_11:
[----:B------:R-:W-:Y:S05]  /*0d40*/  BSYNC.RECONVERGENT B0 ;  /* 0x0000000000007941 */ /* 0x000fea0003800200 */
.L_x_10:
[----:B------:R-:W-:Y:S01]  /*0d50*/  ISETP.GE.U32.OR P1, PT, R8, R25, P0 ;  /* 0x000000190800720c */ /* 0x000fe20000726470 */
[----:B------:R-:W-:Y:S03]  /*0d60*/  BSSY.RECONVERGENT B0, `(.L_x_12) ;  /* 0x000001c000007945 */ /* 0x000fe60003800200 */
        /* <DEDUP_REMOVED lines=27> */
.L_x_13:
[----:B------:R-:W-:Y:S05]  /*0f20*/  BSYNC.RECONVERGENT B0 ;  /* 0x0000000000007941 */ /* 0x000fea0003800200 */
.L_x_12:
[----:B------:R-:W-:Y:S01]  /*0f30*/  ISETP.LT.OR P1, PT, R2, RZ, P0 ;  /* 0x000000ff0200720c */ /* 0x000fe20000721670 */
[----:B------:R-:W-:-:S12]  /*0f40*/  BSSY.RECONVERGENT B0, `(.L_x_14) ;  /* 0x000001b000007945 */ /* 0x000fd80003800200 */
        /* <DEDUP_REMOVED lines=26> */
.L_x_15:
[----:B------:R-:W-:Y:S05]  /*10f0*/  BSYNC.RECONVERGENT B0 ;  /* 0x0000000000007941 */ /* 0x000fea0003800200 */
.L_x_14:
[-C--:B------:R-:W-:Y:S01]  /*1100*/  ISETP.GE.U32.OR P1, PT, R10, R25.reuse, P0 ;  /* 0x000000190a00720c */ /* 0x080fe20000726470 */
[----:B------:R-:W-:Y:S01]  /*1110*/  BSSY.RECONVERGENT B0, `(.L_x_16) ;  /* 0x000001e000007945 */ /* 0x000fe20003800200 */
[----:B------:R-:W-:Y:S02]  /*1120*/  ISETP.GE.U32.OR P0, PT, R12, R25, P0 ;  /* 0x000000190c00720c */ /* 0x000fe40000706470 */
[C---:B------:R-:W-:Y:S02]  /*1130*/  ISETP.LT.OR P1, PT, R2.reuse, -0x1, P1 ;  /* 0xffffffff0200780c */ /* 0x040fe40000f21670 */
[----:B------:R-:W-:-:S11]  /*1140*/  ISETP.LT.OR P0, PT, R2, -0x2, P0 ;  /* 0xfffffffe0200780c */ /* 0x000fd60000701670 */
        /* <DEDUP_REMOVED lines=26> */
.L_x_17:
[----:B------:R-:W-:Y:S05]  /*12f0*/  BSYNC.RECONVERGENT B0 ;  /* 0x0000000000007941 */ /* 0x000fea0003800200 */
.L_x_16:
[----:B------:R-:W-:Y:S04]  /*1300*/  BSSY.RECONVERGENT B0, `(.L_x_18) ;  /* 0x000001b000007945 */ /* 0x000fe80003800200 */
[----:B------:R-:W-:Y:S05]  /*1310*/  @P0 BRA `(.L_x_19) ;  /* 0x0000000000640947 */ /* 0x000fea0003800000 */
[----:B------:R-:W0:Y:S01]  /*1320*/  LDCU UR6, c[0x0][0x398] ;  /* 0x00007300ff0677ac */ /* 0x000e220008000800 */
[----:B------:R-:W-:Y:S01]  /*1330*/  IMAD.IADD R5, R12, 0x1, R7 ;  /* 0x000000010c057824 */ /* 0x000fe200078e0207 */
        /* <DEDUP_REMOVED lines=23> */
.L_x_19:
[----:B------:R-:W-:Y:S05]  /*14b0*/  BSYNC.RECONVERGENT B0 ;  /* 0x0000000000007941 */ /* 0x000fea0003800200 */
.L_x_18:
[----:B------:R-:W-:Y:S01]  /*14c0*/  ISETP.GE.U32.AND P0, PT, R6, R25, PT ;  /* 0x000000190600720c */ /* 0x000fe20003f06070 */
[----:B------:R-:W-:Y:S01]  /*14d0*/  BSSY.RECONVERGENT B0, `(.L_x_20) ;  /* 0x000001e000007945 */ /* 0x000fe20003800200 */
[----:B------:R-:W-:Y:S02]  /*14e0*/  IMAD.IADD R9, R7, 0x1, R25 ;  /* 0x0000000107097824 */ /* 0x000fe400078e0219 */
[----:B------:R-:W-:-:S04]  /*14f0*/  ISETP.LT.OR P1, PT, R2, 0x2, P0 ;  /* 0x000000020200780c */ /* 0x000fc80000721670 */
[----:B------:R-:W-:-:S09]  /*1500*/  P2R R37, PR, RZ, 0x2 ;  /* 0x00000002ff257803 */ /* 0x000fd20000000000 */
[----:B------:R-:W-:Y:S05]  /*1510*/  @P1 BRA `(.L_x_21) ;  /* 0x0000000000641947 */ /* 0x000fea0003800000 */
[----:B------:R-:W0:Y:S01]  /*1520*/  LDCU UR6, c[0x0][0x398] ;  /* 0x00007300ff0677ac */ /* 0x000e220008000800 */
[----:B------:R-:W-:Y:S01]  /*1530*/  IADD3 R5, PT, PT, R6, R9, RZ ;  /* 0x0000000906057210 */ /* 0x000fe20007ffe0ff */
[----:B------:R-:W3:Y:S04]  /*1540*/  LDCU.64 UR8, c[0x0][0x380] ;  /* 0x00007000ff0877ac */ /* 0x000ee80008000a00 */
[----:B0-----:R-:W-:Y:S01]  /*1550*/  IMAD R5, R5, UR6, RZ ;  /* 0x0000000605057c24 */ /* 0x001fe2000f8e02ff */
[----:B------:R-:W0:Y:S03]  /*1560*/  LDCU UR6, c[0x3][0x8] ;  /* 0x00c00100ff0677ac */ /* 0x000e260008000800 */
[----:B------:R-:W-:-:S05]  /*1570*/  VIADD R26, R5, 0x2 ;  /* 0x00000002051a7836 */ /* 0x000fca0000000000 */
[----:B---3--:R-:W-:-:S05]  /*1580*/  IADD3 R26, P0, PT, R26, UR8, RZ ;  /* 0x000000081a1a7c10 */ /* 0x008fca000ff1e0ff */
[----:B------:R-:W-:Y:S01]  /*1590*/  IMAD.X R27, RZ, RZ, UR9, P0 ;  /* 0x00000009ff1b7e24 */ /* 0x000fe200080e06ff */
[C---:B------:R-:W-:Y:S02]  /*15a0*/  IADD3 R14, P0, PT, R5.reuse, UR8, RZ ;  /* 0x00000008050e7c10 */ /* 0x040fe4000ff1e0ff */
[----:B------:R-:W-:Y:S02]  /*15b0*/  IADD3 R5, PT, PT, R5, 0x1, RZ ;  /* 0x0000000105057810 */ /* 0x000fe40007ffe0ff */
[----:B------:R-:W0:Y:S01]  /*15c0*/  LDG.E.U8 R26, desc[UR4][R26.64] ;  /* 0x000000041a1a7981 */ /* 0x000e22000c1e1100 */
[----:B------:R-:W-:Y:S01]  /*15d0*/  IMAD.X R15, RZ, RZ, UR9, P0 ;  /* 0x00000009ff0f7e24 */ /* 0x000fe200080e06ff */
[----:B------:R-:W-:-:S04]  /*15e0*/  IADD3 R16, P0, PT, R5, UR8, RZ ;  /* 0x0000000805107c10 */ /* 0x000fc8000ff1e0ff */
[----:B------:R-:W3:Y:S01]  /*15f0*/  LDG.E.U8 R14, desc[UR4][R14.64] ;  /* 0x000000040e0e7981 */ /* 0x000ee2000c1e1100 */
        /* <DEDUP_REMOVED lines=11> */
.L_x_21:
[----:B------:R-:W-:Y:S05]  /*16b0*/  BSYNC.RECONVERGENT B0 ;  /* 0x0000000000007941 */ /* 0x000fea0003800200 */
.L_x_20:
[----:B------:R-:W-:Y:S01]  /*16c0*/  ISETP.GE.U32.AND P0, PT, R8, R25, PT ;  /* 0x000000190800720c */ /* 0x000fe20003f06070 */
[----:B------:R-:W-:Y:S03]  /*16d0*/  BSSY.RECONVERGENT B0, `(.L_x_22) ;  /* 0x000001d000007945 */ /* 0x000fe60003800200 */
        /* <DEDUP_REMOVED lines=8> */
[C---:B------:R-:W-:Y:S01]  /*1760*/  VIADD R26, R5.reuse, 0x2 ;  /* 0x00000002051a7836 */ /* 0x040fe20000000000 */
[C---:B---3--:R-:W-:Y:S01]  /*1770*/  IADD3 R14, P0, PT, R5.reuse, UR8, RZ ;  /* 0x00000008050e7c10 */ /* 0x048fe2000ff1e0ff */
[----:B------:R-:W-:-:S04]  /*1780*/  VIADD R5, R5, 0x1 ;  /* 0x0000000105057836 */ /* 0x000fc80000000000 */
[----:B------:R-:W-:Y:S01]  /*1790*/  IMAD.X R15, RZ, RZ, UR9, P0 ;  /* 0x00000009ff0f7e24 */ /* 0x000fe200080e06ff */
[----:B------:R-:W-:-:S04]  /*17a0*/  IADD3 R26, P0, PT, R26, UR8, RZ ;  /* 0x000000081a1a7c10 */ /* 0x000fc8000ff1e0ff */
        /* <DEDUP_REMOVED lines=15> */
.L_x_23:
[----:B------:R-:W-:Y:S05]  /*18a0*/  BSYNC.RECONVERGENT B0 ;  /* 0x0000000000007941 */ /* 0x000fea0003800200 */
.L_x_22:
[----:B------:R-:W-:Y:S01]  /*18b0*/  ISETP.GE.AND P0, PT, R2, RZ, PT ;  /* 0x000000ff0200720c */ /* 0x000fe20003f06270 */
[----:B------:R-:W-:Y:S03]  /*18c0*/  BSSY.RECONVERGENT B0, `(.L_x_24) ;  /* 0x000001c000007945 */ /* 0x000fe60003800200 */
[----:B------:R-:W-:-:S09]  /*18d0*/  P2R R5, PR, RZ, 0x1 ;  /* 0x00000001ff057803 */ /* 0x000fd20000000000 */
[----:B------:R-:W-:Y:S05]  /*18e0*/  @!P0 BRA `(.L_x_25) ;  /* 0x0000000000648947 */ /* 0x000fea0003800000 */
        /* <DEDUP_REMOVED lines=25> */
.L_x_25:
[----:B------:R-:W-:Y:S05]  /*1a80*/  BSYNC.RECONVERGENT B0 ;  /* 0x0000000000007941 */ /* 0x000fea0003800200 */
.L_x_24:
[----:B------:R-:W-:Y:S01]  /*1a90*/  ISETP.GE.U32.AND P0, PT, R10, R25, PT ;  /* 0x000000190a00720c */ /* 0x000fe20003f06070 */
[----:B------:R-:W-:Y:S03]  /*1aa0*/  BSSY.RECONVERGENT B0, `(.L_x_26) ;  /* 0x000001d000007945 */ /* 0x000fe60003800200 */
[----:B------:R-:W-:-:S04]  /*1ab0*/  ISETP.LT.OR P1, PT, R2, -0x1, P0 ;  /* 0xffffffff0200780c */ /* 0x000fc80000721670 */
        /* <DEDUP_REMOVED lines=27> */
.L_x_27:
[----:B------:R-:W-:Y:S05]  /*1c70*/  BSYNC.RECONVERGENT B0 ;  /* 0x0000000000007941 */ /* 0x000fea0003800200 */
.L_x_26:
[----:B------:R-:W-:Y:S01]  /*1c80*/  ISETP.GE.U32.AND P0, PT, R12, R25, PT ;  /* 0x000000190c00720c */ /* 0x000fe20003f06070 */
[----:B------:R-:W-:Y:S01]  /*1c90*/  BSSY.RECONVERGENT B0, `(.L_x_28) ;  /* 0x000001e000007945 */ /* 0x000fe20003800200 */
[----:B------:R-:W-:Y:S02]  /*1ca0*/  IADD3 R45, PT, PT, R13, 0x1, RZ ;  /* 0x000000010d2d7810 */ /* 0x000fe40007ffe0ff */
[----:B------:R-:W-:-:S04]  /*1cb0*/  ISETP.LT.OR P1, PT, R2, -0x2, P0 ;  /* 0xfffffffe0200780c */ /* 0x000fc80000721670 */
[----:B------:R-:W-:-:S09]  /*1cc0*/  P2R R40, PR, RZ, 0x2 ;  /* 0x00000002ff287803 */ /* 0x000fd20000000000 */
        /* <DEDUP_REMOVED lines=10> */
[----:B------:R-:W-:-:S04]  /*1d70*/  IADD3 R26, P0, PT, R26, UR8, RZ ;  /* 0x000000081a1a7c10 */ /* 0x000fc8000ff1e0ff */
[----:B------:R-:W0:Y:S01]  /*1d80*/  LDG.E.U8 R14, desc[UR4][R14.64] ;  /* 0x000000040e0e7981 */ /* 0x000e22000c1e1100 */
[----:B------:R-:W-:Y:S01]  /*1d90*/  IMAD.X R27, RZ, RZ, UR9, P0 ;  /* 0x00000009ff1b7e24 */ /* 0x000fe200080e06ff */
[----:B------:R-:W-:-:S04]  /*1da0*/  IADD3 R16, P0, PT, R5, UR8, RZ ;  /* 0x0000000805107c10 */ /* 0x000fc8000ff1e0ff */
[----:B------:R-:W-:Y:S01]  /*1db0*/  IADD3.X R17, PT, PT, RZ, UR9, RZ, P0, !PT ;  /* 0x00000009ff117c10 */ /* 0x000fe200087fe4ff */
[----:B------:R-:W3:Y:S04]  /*1dc0*/  LDG.E.U8 R26, desc[UR4][R26.64] ;  /* 0x000000041a1a7981 */ /* 0x000ee8000c1e1100 */
[----:B------:R-:W4:Y:S01]  /*1dd0*/  LDG.E.U8 R16, desc[UR4][R16.64] ;  /* 0x0000000410107981 */ /* 0x000f22000c1e1100 */
[----:B0-----:R-:W-:Y:S02]  /*1de0*/  IMAD R28, R14, UR6, RZ ;  /* 0x000000060e1c7c24 */ /* 0x001fe4000f8e02ff */
[----:B---3--:R-:W-:Y:S02]  /*1df0*/  IMAD R42, R26, UR6, RZ ;  /* 0x000000061a2a7c24 */ /* 0x008fe4000f8e02ff */
[----:B----4-:R-:W-:-:S02]  /*1e00*/  IMAD R30, R16, UR6, RZ ;  /* 0x00000006101e7c24 */ /* 0x010fc4000f8e02ff */
[----:B------:R-:W0:Y:S08]  /*1e10*/  I2F.F64 R28, R28 ;  /* 0x0000001c001c7312 */ /* 0x000e300000201c00 */
[----:B------:R-:W1:Y:S08]  /*1e20*/  I2F.F64 R42, R42 ;  /* 0x0000002a002a7312 */ /* 0x000e700000201c00 */
[----:B------:R-:W2:Y:S01]  /*1e30*/  I2F.F64 R30, R30 ;  /* 0x0000001e001e7312 */ /* 0x000ea20000201c00 */
[----:B0-----:R-:W-:-:S02]  /*1e40*/  DADD R18, R18, R28 ;  /* 0x0000000012127229 */ /* 0x001fc4000000001c */
[----:B-1----:R-:W-:Y:S02]  /*1e50*/  DADD R22, R22, R42 ;  /* 0x0000000016167229 */ /* 0x002fe4000000002a */
[----:B--2---:R-:W-:-:S11]  /*1e60*/  DADD R20, R20, R30 ;  /* 0x0000000014147229 */ /* 0x004fd6000000001e */
.L_x_29:
[----:B------:R-:W-:Y:S05]  /*1e70*/  BSYNC.RECONVERGENT B0 ;  /* 0x0000000000007941 */ /* 0x000fea0003800200 */
.L_x_28:
[----:B------:R-:W-:Y:S01]  /*1e80*/  ISETP.GE.U32.AND P1, PT, R45, R24, PT ;  /* 0x000000182d00720c */ /* 0x000fe20003f26070 */
[----:B------:R-:W-:Y:S01]  /*1e90*/  BSSY.RECONVERGENT B0, `(.L_x_30) ;  /* 0x000001f000007945 */ /* 0x000fe20003800200 */
[----:B------:R-:W-:Y:S02]  /*1ea0*/  IMAD.IADD R11, R9, 0x1, R25 ;  /* 0x00000001090b7824 */ /* 0x000fe400078e0219 */
[----:B------:R-:W-:-:S04]  /*1eb0*/  ISETP.LT.U32.AND P0, PT, R6, R25, !P1 ;  /* 0x000000190600720c */ /* 0x000fc80004f01070 */
[----:B------:R-:W-:-:S04]  /*1ec0*/  ISETP.GT.AND P2, PT, R2, 0x1, P0 ;  /* 0x000000010200780c */ /* 0x000fc80000744270 */
[----:B------:R-:W-:-:S09]  /*1ed0*/  P2R R41, PR, RZ, 0x4 ;  /* 0x00000004ff297803 */ /* 0x000fd20000000000 */
[----:B------:R-:W-:Y:S05]  /*1ee0*/  @!P2 BRA `(.L_x_31) ;  /* 0x000000000064a947 */ /* 0x000fea0003800000 */
[----:B------:R-:W0:Y:S01]  /*1ef0*/  LDCU UR6, c[0x0][0x398] ;  /* 0x00007300ff0677ac */ /* 0x000e220008000800 */
[----:B------:R-:W-:Y:S01]  /*1f00*/  IMAD.IADD R5, R6, 0x1, R11 ;  /* 0x0000000106057824 */ /* 0x000fe200078e020b */
[----:B------:R-:W3:Y:S03]  /*1f10*/  LDCU.64 UR8, c[0x0][0x380] ;  /* 0x00007000ff0877ac */ /* 0x000ee60008000a00 */
[----:B0-----:R-:W-:Y:S01]  /*1f20*/  IMAD R5, R5, UR6, RZ ;  /* 0x0000000605057c24 */ /* 0x001fe2000f8e02ff */
[----:B------:R-:W0:Y:S03]  /*1f30*/  LDCU UR6, c[0x3][0xc] ;  /* 0x00c00180ff0677ac */ /* 0x000e260008000800 */
[C---:B------:R-:W-:Y:S01]  /*1f40*/  VIADD R26, R5.reuse, 0x2 ;  /* 0x00000002051a7836 */ /* 0x040fe20000000000 */
[----:B---3--:R-:W-:-:S02]  /*1f50*/  IADD3 R14, P0, PT, R5, UR8, RZ ;  /* 0x00000008050e7c10 */ /* 0x008fc4000ff1e0ff */
[----:B------:R-:W-:Y:S02]  /*1f60*/  IADD3 R5, PT, PT, R5, 0x1, RZ ;  /* 0x0000000105057810 */ /* 0x000fe40007ffe0ff */
[----:B------:R-:W-:Y:S02]  /*1f70*/  IADD3.X R15, PT, PT, RZ, UR9, RZ, P0, !PT ;  /* 0x00000009ff0f7c10 */ /* 0x000fe400087fe4ff */
[----:B------:R-:W-:-:S03]  /*1f80*/  IADD3 R26, P0, PT, R26, UR8, RZ ;  /* 0x000000081a1a7c10 */ /* 0x000fc6000ff1e0ff */
[----:B------:R-:W0:Y:S02]  /*1f90*/  LDG.E.U8 R14, desc[UR4][R14.64] ;  /* 0x000000040e0e7981 */ /* 0x000e24000c1e1100 */
[----:B------:R-:W-:Y:S01]  /*1fa0*/  IMAD.X R27, RZ, RZ, UR9, P0 ;  /* 0x00000009ff1b7e24 */ /* 0x000fe200080e06ff */
[----:B------:R-:W-:-:S04]  /*1fb0*/  IADD3 R16, P0, PT, R5, UR8, RZ ;  /* 0x0000000805107c10 */ /* 0x000fc8000ff1e0ff */
[----:B------:R-:W3:Y:S01]  /*1fc0*/  LDG.E.U8 R26, desc[UR4][R26.64] ;  /* 0x000000041a1a7981 */ /* 0x000ee2000c1e1100 */
        /* <DEDUP_REMOVED lines=11> */
.L_x_31:
[----:B------:R-:W-:Y:S05]  /*2080*/  BSYNC.RECONVERGENT B0 ;  /* 0x0000000000007941 */ /* 0x000fea0003800200 */
.L_x_30:
[----:B------:R-:W-:Y:S01]  /*2090*/  ISETP.LT.U32.AND P0, PT, R8, R25, !P1 ;  /* 0x000000190800720c */ /* 0x000fe20004f01070 */
[----:B------:R-:W-:Y:S03]  /*20a0*/  BSSY.RECONVERGENT B0, `(.L_x_32) ;  /* 0x000001d000007945 */ /* 0x000fe60003800200 */
[----:B------:R-:W-:-:S04]  /*20b0*/  ISETP.GT.AND P2, PT, R2, RZ, P0 ;  /* 0x000000ff0200720c */ /* 0x000fc80000744270 */
        /* <DEDUP_REMOVED lines=27> */
.L_x_33:
[----:B------:R-:W-:Y:S05]  /*2270*/  BSYNC.RECONVERGENT B0 ;  /* 0x0000000000007941 */ /* 0x000fea0003800200 */
.L_x_32:
[----:B------:R-:W-:Y:S01]  /*2280*/  ISETP.GE.U32.AND P0, PT, R45, R24, PT ;  /* 0x000000182d00720c */ /* 0x000fe20003f06070 */
[----:B------:R-:W-:Y:S03]  /*2290*/  BSSY.RECONVERGENT B0, `(.L_x_34) ;  /* 0x000001c000007945 */ /* 0x000fe60003800200 */
[----:B------:R-:W-:-:S13]  /*22a0*/  ISETP.LT.OR P0, PT, R2, RZ, P0 ;  /* 0x000000ff0200720c */ /* 0x000fda0000701670 */
[----:B------:R-:W-:Y:S05]  /*22b0*/  @P0 BRA `(.L_x_35) ;  /* 0x0000000000640947 */ /* 0x000fea0003800000 */
        /* <DEDUP_REMOVED lines=25> */
.L_x_35:
[----:B------:R-:W-:Y:S05]  /*2450*/  BSYNC.RECONVERGENT B0 ;  /* 0x0000000000007941 */ /* 0x000fea0003800200 */
.L_x_34:
[-C--:B------:R-:W-:Y:S01]  /*2460*/  ISETP.LT.U32.AND P0, PT, R10, R25.reuse, !P1 ;  /* 0x000000190a00720c */ /* 0x080fe20004f01070 */
[----:B------:R-:W-:Y:S01]  /*2470*/  BSSY.RECONVERGENT B0, `(.L_x_36) ;  /* 0x000001f000007945 */ /* 0x000fe20003800200 */
[----:B------:R-:W-:Y:S01]  /*2480*/  ISETP.LT.U32.AND P1, PT, R12, R25, !P1 ;  /* 0x000000190c00720c */ /* 0x000fe20004f21070 */
[----:B------:R-:W-:Y:S01]  /*2490*/  VIADD R29, R13, 0x2 ;  /* 0x000000020d1d7836 */ /* 0x000fe20000000000 */
[C---:B------:R-:W-:Y:S02]  /*24a0*/  ISETP.GT.AND P0, PT, R2.reuse, -0x2, P0 ;  /* 0xfffffffe0200780c */ /* 0x040fe40000704270 */
[----:B------:R-:W-:-:S11]  /*24b0*/  ISETP.GT.AND P1, PT, R2, -0x3, P1 ;  /* 0xfffffffd0200780c */ /* 0x000fd60000f24270 */
        /* <DEDUP_REMOVED lines=26> */
.L_x_37:
[----:B------:R-:W-:Y:S05]  /*2660*/  BSYNC.RECONVERGENT B0 ;  /* 0x0000000000007941 */ /* 0x000fea0003800200 */
.L_x_36:
[----:B------:R-:W-:Y:S04]  /*2670*/  BSSY.RECONVERGENT B0, `(.L_x_38) ;  /* 0x000001b000007945 */ /* 0x000fe80003800200 */
        /* <DEDUP_REMOVED lines=26> */
.L_x_39:
[----:B------:R-:W-:Y:S05]  /*2820*/  BSYNC.RECONVERGENT B0 ;  /* 0x0000000000007941 */ /* 0x000fea0003800200 */
.L_x_38:
[----:B------:R-:W-:Y:S01]  /*2830*/  ISETP.GE.U32.AND P5, PT, R29, R24, PT ;  /* 0x000000181d00720c */ /* 0x000fe20003fa6070 */
[----:B------:R-:W-:Y:S01]  /*2840*/  BSSY.RECONVERGENT B0, `(.L_x_40) ;  /* 0x000001e000007945 */ /* 0x000fe20003800200 */
[-C--:B------:R-:W-:Y:S02]  /*2850*/  IADD3 R13, PT, PT, R11, R25.reuse, RZ ;  /* 0x000000190b0d7210 */ /* 0x080fe40007ffe0ff */
[----:B------:R-:W-:-:S04]  /*2860*/  ISETP.LT.U32.AND P2, PT, R6, R25, !P5 ;  /* 0x000000190600720c */ /* 0x000fc80006f41070 */
[----:B------:R-:W-:-:S13]  /*2870*/  ISETP.GT.AND P2, PT, R2, 0x1, P2 ;  /* 0x000000010200780c */ /* 0x000fda0001744270 */
[----:B------:R-:W-:Y:S05]  /*2880*/  @!P2 BRA `(.L_x_41) ;  /* 0x000000000064a947 */ /* 0x000fea0003800000 */
        /* <DEDUP_REMOVED lines=25> */
.L_x_41:
[----:B------:R-:W-:Y:S05]  /*2a20*/  BSYNC.RECONVERGENT B0 ;  /* 0x0000000000007941 */ /* 0x000fea0003800200 */
.L_x_40:
[----:B------:R-:W-:Y:S01]  /*2a30*/  ISETP.LT.U32.AND P3, PT, R8, R25, !P5 ;  /* 0x000000190800720c */ /* 0x000fe20006f61070 */
[----:B------:R-:W-:Y:S03]  /*2a40*/  BSSY.RECONVERGENT B0, `(.L_x_42) ;  /* 0x000001c000007945 */ /* 0x000fe60003800200 */
[----:B------:R-:W-:-:S13]  /*2a50*/  ISETP.GT.AND P3, PT, R2, RZ, P3 ;  /* 0x000000ff0200720c */ /* 0x000fda0001f64270 */
        /* <DEDUP_REMOVED lines=26> */
.L_x_43:
[----:B------:R-:W-:Y:S05]  /*2c00*/  BSYNC.RECONVERGENT B0 ;  /* 0x0000000000007941 */ /* 0x000fea0003800200 */
.L_x_42:
        /* <DEDUP_REMOVED lines=29> */
.L_x_45:
[----:B------:R-:W-:Y:S05]  /*2de0*/  BSYNC.RECONVERGENT B0 ;  /* 0x0000000000007941 */ /* 0x000fea0003800200 */
.L_x_44:
[-C--:B------:R-:W-:Y:S01]  /*2df0*/  ISETP.LT.U32.AND P4, PT, R10, R25.reuse, !P5 ;  /* 0x000000190a00720c */ /* 0x080fe20006f81070 */
[----:B------:R-:W-:Y:S01]  /*2e00*/  BSSY.RECONVERGENT B0, `(.L_x_46) ;  /* 0x0000020000007945 */ /* 0x000fe20003800200 */
[----:B------:R-:W-:Y:S02]  /*2e10*/  ISETP.LT.U32.AND P5, PT, R12, R25, !P5 ;  /* 0x000000190c00720c */ /* 0x000fe40006fa1070 */
[----:B------:R-:W-:Y:S02]  /*2e20*/  CS2R R16, SRZ ;  /* 0x0000000000107805 */ /* 0x000fe4000001ff00 */
[C---:B------:R-:W-:Y:S02]  /*2e30*/  ISETP.GT.AND P4, PT, R2.reuse, -0x2, P4 ;  /* 0xfffffffe0200780c */ /* 0x040fe40002784270 */
[----:B------:R-:W-:Y:S02]  /*2e40*/  CS2R R14, SRZ ;  /* 0x00000000000e7805 */ /* 0x000fe4000001ff00 */
[----:B------:R-:W-:-:S09]  /*2e50*/  ISETP.GT.AND P5, PT, R2, -0x3, P5 ;  /* 0xfffffffd0200780c */ /* 0x000fd20002fa4270 */
        /* <DEDUP_REMOVED lines=26> */
.L_x_47:
[----:B------:R-:W-:Y:S05]  /*3000*/  BSYNC.RECONVERGENT B0 ;  /* 0x0000000000007941 */ /* 0x000fea0003800200 */
.L_x_46:
[----:B------:R-:W-:Y:S04]  /*3010*/  BSSY.RECONVERGENT B0, `(.L_x_48) ;  /* 0x000001b000007945 */ /* 0x000fe80003800200 */
        /* <DEDUP_REMOVED lines=26> */
.L_x_49:
[----:B------:R-:W-:Y:S05]  /*31c0*/  BSYNC.RECONVERGENT B0 ;  /* 0x0000000000007941 */ /* 0x000fea0003800200 */
.L_x_48:
[----:B------:R-:W-:Y:S01]  /*31d0*/  ISETP.NE.AND P6, PT, R32, RZ, PT ;  /* 0x000000ff2000720c */ /* 0x000fe20003fc5270 */
[----:B------:R-:W-:Y:S01]  /*31e0*/  BSSY.RECONVERGENT B0, `(.L_x_50) ;  /* 0x0000019000007945 */ /* 0x000fe20003800200 */
[----:B------:R-:W-:-:S11]  /*31f0*/  CS2R R26, SRZ ;  /* 0x00000000001a7805 */ /* 0x000fd6000001ff00 */
[----:B------:R-:W-:Y:S05]  /*3200*/  @!P6 BRA `(.L_x_51) ;  /* 0x000000000058e947 */ /* 0x000fea0003800000 */
[----:B------:R-:W0:Y:S01]  /*3210*/  LDCU UR6, c[0x0][0x398] ;  /* 0x00007300ff0677ac */ /* 0x000e220008000800 */
[----:B------:R-:W-:Y:S01]  /*3220*/  IMAD R14, R4, R25, R6 ;  /* 0x00000019040e7224 */ /* 0x000fe200078e0206 */
[----:B------:R-:W3:Y:S03]  /*3230*/  LDCU.64 UR8, c[0x0][0x380] ;  /* 0x00007000ff0877ac */ /* 0x000ee60008000a00 */
[----:B0-----:R-:W-:Y:S01]  /*3240*/  IMAD R14, R14, UR6, RZ ;  /* 0x000000060e0e7c24 */ /* 0x001fe2000f8e02ff */
[----:B------:R-:W0:Y:S04]  /*3250*/  LDCU UR6, c[0x3][0x64] ;  /* 0x00c00c80ff0677ac */ /* 0x000e280008000800 */
[----:B---3--:R-:W-:-:S02]  /*3260*/  IADD3 R28, P6, PT, R14, UR8, RZ ;  /* 0x000000080e1c7c10 */ /* 0x008fc4000ffde0ff */
[C---:B------:R-:W-:Y:S02]  /*3270*/  IADD3 R42, PT, PT, R14.reuse, 0x2, RZ ;  /* 0x000000020e2a7810 */ /* 0x040fe40007ffe0ff */
[----:B------:R-:W-:Y:S01]  /*3280*/  IADD3 R14, PT, PT, R14, 0x1, RZ ;  /* 0x000000010e0e7810 */ /* 0x000fe20007ffe0ff */
[----:B------:R-:W-:Y:S01]  /*3290*/  IMAD.X R29, RZ, RZ, UR9, P6 ;  /* 0x00000009ff1d7e24 */ /* 0x000fe2000b0e06ff */
[----:B------:R-:W-:-:S04]  /*32a0*/  IADD3 R42, P6, PT, R42, UR8, RZ ;  /* 0x000000082a2a7c10 */ /* 0x000fc8000ffde0ff */
        /* <DEDUP_REMOVED lines=10> */
[----:B------:R-:W3:Y:S08]  /*3350*/  I2F.F64 R16, R16 ;  /* 0x0000001000107312 */ /* 0x000ef00000201c00 */
[----:B0-----:R-:W4:Y:S02]  /*3360*/  I2F.F64 R14, R14 ;  /* 0x0000000e000e7312 */ /* 0x001f240000201c00 */
.L_x_51:
[----:B------:R-:W-:Y:S05]  /*3370*/  BSYNC.RECONVERGENT B0 ;  /* 0x0000000000007941 */ /* 0x000fea0003800200 */
.L_x_50:
[----:B------:R-:W-:Y:S01]  /*3380*/  ISETP.NE.AND P6, PT, R33, RZ, PT ;  /* 0x000000ff2100720c */ /* 0x000fe20003fc5270 */
[----:B------:R-:W-:-:S12]  /*3390*/  BSSY.RECONVERGENT B0, `(.L_x_52) ;  /* 0x000001b000007945 */ /* 0x000fd80003800200 */
[----:B------:R-:W-:Y:S05]  /*33a0*/  @!P6 BRA `(.L_x_53) ;  /* 0x000000000064e947 */ /* 0x000fea0003800000 */
[----:B------:R-:W0:Y:S01]  /*33b0*/  LDCU UR6, c[0x0][0x398] ;  /* 0x00007300ff0677ac */ /* 0x000e220008000800 */
[----:B------:R-:W-:Y:S01]  /*33c0*/  IMAD R28, R4, R25, R8 ;  /* 0x00000019041c7224 */ /* 0x000fe200078e0208 */
[----:B------:R-:W5:Y:S03]  /*33d0*/  LDCU.64 UR8, c[0x0][0x380] ;  /* 0x00007000ff0877ac */ /* 0x000f660008000a00 */
[----:B0-----:R-:W-:Y:S01]  /*33e0*/  IMAD R30, R28, UR6, RZ ;  /* 0x000000061c1e7c24 */ /* 0x001fe2000f8e02ff */
[----:B------:R-:W0:Y:S03]  /*33f0*/  LDCU UR6, c[0x3][0x78] ;  /* 0x00c00f00ff0677ac */ /* 0x000e260008000800 */
[C---:B------:R-:W-:Y:S01]  /*3400*/  VIADD R32, R30.reuse, 0x2 ;  /* 0x000000021e207836 */ /* 0x040fe20000000000 */
[C---:B-----5:R-:W-:Y:S01]  /*3410*/  IADD3 R28, P6, PT, R30.reuse, UR8, RZ ;  /* 0x000000081e1c7c10 */ /* 0x060fe2000ffde0ff */
[----:B------:R-:W-:-:S03]  /*3420*/  VIADD R30, R30, 0x1 ;  /* 0x000000011e1e7836 */ /* 0x000fc60000000000 */
[----:B------:R-:W-:Y:S02]  /*3430*/  IADD3.X R29, PT, PT, RZ, UR9, RZ, P6, !PT ;  /* 0x00000009ff1d7c10 */ /* 0x000fe4000b7fe4ff */
[----:B------:R-:W-:-:S03]  /*3440*/  IADD3 R32, P6, PT, R32, UR8, RZ ;  /* 0x0000000820207c10 */ /* 0x000fc6000ffde0ff */
[----:B------:R-:W0:Y:S01]  /*3450*/  LDG.E.U8 R28, desc[UR4][R28.64] ;  /* 0x000000041c1c7981 */ /* 0x000e22000c1e1100 */
[----:B------:R-:W-:Y:S02]  /*3460*/  IADD3.X R33, PT, PT, RZ, UR9, RZ, P6, !PT ;  /* 0x00000009ff217c10 */ /* 0x000fe4000b7fe4ff */
[----:B------:R-:W-:-:S03]  /*3470*/  IADD3 R30, P6, PT, R30, UR8, RZ ;  /* 0x000000081e1e7c10 */ /* 0x000fc6000ffde0ff */
[----:B------:R-:W5:Y:S01]  /*3480*/  LDG.E.U8 R32, desc[UR4][R32.64] ;  /* 0x0000000420207981 */ /* 0x000f62000c1e1100 */
[----:B------:R-:W-:-:S05]  /*3490*/  IADD3.X R31, PT, PT, RZ, UR9, RZ, P6, !PT ;  /* 0x00000009ff1f7c10 */ /* 0x000fca000b7fe4ff */
[----:B------:R-:W2:Y:S01]  /*34a0*/  LDG.E.U8 R30, desc[UR4][R30.64] ;  /* 0x000000041e1e7981 */ /* 0x000ea2000c1e1100 */
[----:B0-----:R-:W-:Y:S02]  /*34b0*/  IMAD R42, R28, UR6, RZ ;  /* 0x000000061c2a7c24 */ /* 0x001fe4000f8e02ff */
[----:B-----5:R-:W-:Y:S02]  /*34c0*/  IMAD R28, R32, UR6, RZ ;  /* 0x00000006201c7c24 */ /* 0x020fe4000f8e02ff */
[----:B--2---:R-:W-:Y:S02]  /*34d0*/  IMAD R44, R30, UR6, RZ ;  /* 0x000000061e2c7c24 */ /* 0x004fe4000f8e02ff */
[----:B------:R-:W0:Y:S08]  /*34e0*/  I2F.F64 R42, R42 ;  /* 0x0000002a002a7312 */ /* 0x000e300000201c00 */
[----:B------:R-:W3:Y:S08]  /*34f0*/  I2F.F64 R28, R28 ;  /* 0x0000001c001c7312 */ /* 0x000ef00000201c00 */
[----:B------:R-:W4:Y:S01]  /*3500*/  I2F.F64 R44, R44 ;  /* 0x0000002c002c7312 */ /* 0x000f220000201c00 */
[----:B0-----:R-:W-:-:S02]  /*3510*/  DADD R26, R26, R42 ;  /* 0x000000001a1a7229 */ /* 0x001fc4000000002a */
[----:B---3--:R-:W-:Y:S02]  /*3520*/  DADD R16, R16, R28 ;  /* 0x0000000010107229 */ /* 0x008fe4000000001c */
[----:B----4-:R-:W-:-:S11]  /*3530*/  DADD R14, R14, R44 ;  /* 0x000000000e0e7229 */ /* 0x010fd6000000002c */
.L_x_53:
[----:B------:R-:W-:Y:S05]  /*3540*/  BSYNC.RECONVERGENT B0 ;  /* 0x0000000000007941 */ /* 0x000fea0003800200 */
.L_x_52:
[----:B------:R-:W-:Y:S01]  /*3550*/  ISETP.NE.AND P6, PT, R34, RZ, PT ;  /* 0x000000ff2200720c */ /* 0x000fe20003fc5270 */
[----:B------:R-:W-:-:S12]  /*3560*/  BSSY.RECONVERGENT B0, `(.L_x_54) ;  /* 0x000001b000007945 */ /* 0x000fd80003800200 */
[----:B------:R-:W-:Y:S05]  /*3570*/  @!P6 BRA `(.L_x_55) ;  /* 0x000000000064e947 */ /* 0x000fea0003800000 */
[----:B------:R-:W0:Y:S01]  /*3580*/  LDCU UR6, c[0x0][0x398] ;  /* 0x00007300ff0677ac */ /* 0x000e220008000800 */
[----:B------:R-:W-:Y:S01]  /*3590*/  IMAD R28, R4, R25, R2 ;  /* 0x00000019041c7224 */ /* 0x000fe200078e0202 */
[----:B------:R-:W5:Y:S03]  /*35a0*/  LDCU.64 UR8, c[0x0][0x380] ;  /* 0x00007000ff0877ac */ /* 0x000f660008000a00 */
[----:B0-----:R-:W-:Y:S01]  /*35b0*/  IMAD R30, R28, UR6, RZ ;  /* 0x000000061c1e7c24 */ /* 0x001fe2000f8e02ff */
[----:B------:R-:W0:Y:S04]  /*35c0*/  LDCU UR6, c[0x3][0x8c] ;  /* 0x00c01180ff0677ac */ /* 0x000e280008000800 */
[----:B-----5:R-:W-:-:S02]  /*35d0*/  IADD3 R28, P6, PT, R30, UR8, RZ ;  /* 0x000000081e1c7c10 */ /* 0x020fc4000ffde0ff */
[C---:B------:R-:W-:Y:S02]  /*35e0*/  IADD3 R32, PT, PT, R30.reuse, 0x2, RZ ;  /* 0x000000021e207810 */ /* 0x040fe40007ffe0ff */
[----:B------:R-:W-:Y:S01]  /*35f0*/  IADD3 R30, PT, PT, R30, 0x1, RZ ;  /* 0x000000011e1e7810 */ /* 0x000fe20007ffe0ff */
[----:B------:R-:W-:Y:S01]  /*3600*/  IMAD.X R29, RZ, RZ, UR9, P6 ;  /* 0x00000009ff1d7e24 */ /* 0x000fe2000b0e06ff */
[----:B------:R-:W-:-:S04]  /*3610*/  IADD3 R32, P6, PT, R32, UR8, RZ ;  /* 0x0000000820207c10 */ /* 0x000fc8000ffde0ff */
[----:B------:R-:W0:Y:S01]  /*3620*/  LDG.E.U8 R28, desc[UR4][R28.64] ;  /* 0x000000041c1c7981 */ /* 0x000e22000c1e1100 */
[----:B------:R-:W-:Y:S01]  /*3630*/  IMAD.X R33, RZ, RZ, UR9, P6 ;  /* 0x00000009ff217e24 */ /* 0x000fe2000b0e06ff */
[----:B------:R-:W-:-:S04]  /*3640*/  IADD3 R30, P6, PT, R30, UR8, RZ ;  /* 0x000000081e1e7c10 */ /* 0x000fc8000ffde0ff */
[----:B------:R-:W5:Y:S01]  /*3650*/  LDG.E.U8 R32, desc[UR4][R32.64] ;  /* 0x0000000420207981 */ /* 0x000f62000c1e1100 */
[----:B------:R-:W-:-:S05]  /*3660*/  IMAD.X R31, RZ, RZ, UR9, P6 ;  /* 0x00000009ff1f7e24 */ /* 0x000fca000b0e06ff */
        /* <DEDUP_REMOVED lines=10> */
.L_x_55:
[----:B------:R-:W-:Y:S05]  /*3710*/  BSYNC.RECONVERGENT B0 ;  /* 0x0000000000007941 */ /* 0x000fea0003800200 */
.L_x_54:
        /* <DEDUP_REMOVED lines=28> */
.L_x_57:
[----:B------:R-:W-:Y:S05]  /*38e0*/  BSYNC.RECONVERGENT B0 ;  /* 0x0000000000007941 */ /* 0x000fea0003800200 */
.L_x_56:
        /* <DEDUP_REMOVED lines=28> */
.L_x_59:
[----:B------:R-:W-:Y:S05]  /*3ab0*/  BSYNC.RECONVERGENT B0 ;  /* 0x0000000000007941 */ /* 0x000fea0003800200 */
.L_x_58:
[----:B------:R-:W0:Y:S01]  /*3ac0*/  LDCU UR6, c[0x0][0x364] ;  /* 0x00006c80ff0677ac */ /* 0x000e220008000800 */
[----:B------:R-:W-:Y:S01]  /*3ad0*/  BSSY.RECONVERGENT B0, `(.L_x_60) ;  /* 0x0000020000007945 */ /* 0x000fe20003800200 */
[----:B0-----:R-:W-:-:S05]  /*3ae0*/  IMAD R4, R0, UR6, R3 ;  /* 0x0000000600047c24 */ /* 0x001fca000f8e0203 */
[----:B------:R-:W-:-:S04]  /*3af0*/  IADD3 R29, PT, PT, R4, -0x1, RZ ;  /* 0xffffffff041d7810 */ /* 0x000fc80007ffe0ff */
[----:B------:R-:W-:-:S04]  /*3b00*/  ISETP.GE.U32.AND P6, PT, R29, R24, PT ;  /* 0x000000181d00720c */ /* 0x000fc80003fc6070 */
[----:B------:R-:W-:-:S04]  /*3b10*/  ISETP.GE.U32.OR P6, PT, R6, R25, P6 ;  /* 0x000000190600720c */ /* 0x000fc800037c6470 */
[----:B------:R-:W-:-:S13]  /*3b20*/  ISETP.LT.OR P6, PT, R2, 0x2, P6 ;  /* 0x000000020200780c */ /* 0x000fda00037c1670 */
[----:B------:R-:W-:Y:S05]  /*3b30*/  @P6 BRA `(.L_x_61) ;  /* 0x0000000000646947 */ /* 0x000fea0003800000 */
[----:B------:R-:W0:Y:S01]  /*3b40*/  LDCU UR6, c[0x0][0x398] ;  /* 0x00007300ff0677ac */ /* 0x000e220008000800 */
[----:B------:R-:W-:Y:S01]  /*3b50*/  IMAD.IADD R4, R6, 0x1, R7 ;  /* 0x0000000106047824 */ /* 0x000fe200078e0207 */
        /* <DEDUP_REMOVED lines=23> */
.L_x_61:
[----:B------:R-:W-:Y:S05]  /*3cd0*/  BSYNC.RECONVERGENT B0 ;  /* 0x0000000000007941 */ /* 0x000fea0003800200 */
.L_x_60:
[----:B------:R-:W0:Y:S01]  /*3ce0*/  LDCU UR6, c[0x0][0x364] ;  /* 0x00006c80ff0677ac */ /* 0x000e220008000800 */
[----:B------:R-:W-:Y:S01]  /*3cf0*/  BSSY.RECONVERGENT B0, `(.L_x_62) ;  /* 0x0000020000007945 */ /* 0x000fe20003800200 */
[----:B0-----:R-:W-:-:S04]  /*3d00*/  IMAD R4, R0, UR6, R3 ;  /* 0x0000000600047c24 */ /* 0x001fc8000f8e0203 */
[----:B------:R-:W-:-:S05]  /*3d10*/  VIADD R29, R4, 0xffffffff ;  /* 0xffffffff041d7836 */ /* 0x000fca0000000000 */
[----:B------:R-:W-:-:S04]  /*3d20*/  ISETP.GE.U32.AND P6, PT, R29, R24, PT ;  /* 0x000000181d00720c */ /* 0x000fc80003fc6070 */
[----:B------:R-:W-:-:S04]  /*3d30*/  ISETP.GE.U32.OR P6, PT, R8, R25, P6 ;  /* 0x000000190800720c */ /* 0x000fc800037c6470 */
[----:B------:R-:W-:-:S13]  /*3d40*/  ISETP.LT.OR P6, PT, R2, 0x1, P6 ;  /* 0x000000010200780c */ /* 0x000fda00037c1670 */
[----:B------:R-:W-:Y:S05]  /*3d50*/  @P6 BRA `(.L_x_63) ;  /* 0x0000000000646947 */ /* 0x000fea0003800000 */
[----:B------:R-:W0:Y:S01]  /*3d60*/  LDCU UR6, c[0x0][0x398] ;  /* 0x00007300ff0677ac */ /* 0x000e220008000800 */
[----:B------:R-:W-:Y:S01]  /*3d70*/  IADD3 R4, PT, PT, R8, R7, RZ ;  /* 0x0000000708047210 */ /* 0x000fe20007ffe0ff */
[----:B------:R-:W5:Y:S04]  /*3d80*/  LDCU.64 UR8, c[0x0][0x380] ;  /* 0x00007000ff0877ac */ /* 0x000f680008000a00 */
        /* <DEDUP_REMOVED lines=22> */
.L_x_63:
[----:B------:R-:W-:Y:S05]  /*3ef0*/  BSYNC.RECONVERGENT B0 ;  /* 0x0000000000007941 */ /* 0x000fea0003800200 */
.L_x_62:
[----:B------:R-:W0:Y:S01]  /*3f00*/  LDCU UR6, c[0x0][0x364] ;  /* 0x00006c80ff0677ac */ /* 0x000e220008000800 */
[----:B------:R-:W-:Y:S01]  /*3f10*/  BSSY.RECONVERGENT B0, `(.L_x_64) ;  /* 0x000001f000007945 */ /* 0x000fe20003800200 */
[----:B0-----:R-:W-:-:S05]  /*3f20*/  IMAD R4, R0, UR6, R3 ;  /* 0x0000000600047c24 */ /* 0x001fca000f8e0203 */
[----:B------:R-:W-:-:S04]  /*3f30*/  IADD3 R29, PT, PT, R4, -0x1, RZ ;  /* 0xffffffff041d7810 */ /* 0x000fc80007ffe0ff */
[----:B------:R-:W-:-:S04]  /*3f40*/  ISETP.GE.U32.AND P6, PT, R29, R24, PT ;  /* 0x000000181d00720c */ /* 0x000fc80003fc6070 */
[----:B------:R-:W-:-:S13]  /*3f50*/  ISETP.LT.OR P6, PT, R2, RZ, P6 ;  /* 0x000000ff0200720c */ /* 0x000fda00037c1670 */
        /* <DEDUP_REMOVED lines=26> */
.L_x_65:
[----:B------:R-:W-:Y:S05]  /*4100*/  BSYNC.RECONVERGENT B0 ;  /* 0x0000000000007941 */ /* 0x000fea0003800200 */
.L_x_64:
[----:B------:R-:W0:Y:S01]  /*4110*/  LDCU UR6, c[0x0][0x364] ;  /* 0x00006c80ff0677ac */ /* 0x000e220008000800 */
[----:B------:R-:W-:Y:S01]  /*4120*/  BSSY.RECONVERGENT B0, `(.L_x_66) ;  /* 0x0000020000007945 */ /* 0x000fe20003800200 */
[----:B0-----:R-:W-:-:S04]  /*4130*/  IMAD R4, R0, UR6, R3 ;  /* 0x0000000600047c24 */ /* 0x001fc8000f8e0203 */
[----:B------:R-:W-:-:S05]  /*4140*/  VIADD R29, R4, 0xffffffff ;  /* 0xffffffff041d7836 */ /* 0x000fca0000000000 */
[----:B------:R-:W-:-:S04]  /*4150*/  ISETP.GE.U32.AND P6, PT, R29, R24, PT ;  /* 0x000000181d00720c */ /* 0x000fc80003fc6070 */
[----:B------:R-:W-:-:S04]  /*4160*/  ISETP.GE.U32.OR P6, PT, R10, R25, P6 ;  /* 0x000000190a00720c */ /* 0x000fc800037c6470 */
[----:B------:R-:W-:-:S13]  /*4170*/  ISETP.LT.OR P6, PT, R2, -0x1, P6 ;  /* 0xffffffff0200780c */ /* 0x000fda00037c1670 */
        /* <DEDUP_REMOVED lines=26> */
.L_x_67:
[----:B------:R-:W-:Y:S05]  /*4320*/  BSYNC.RECONVERGENT B0 ;  /* 0x0000000000007941 */ /* 0x000fea0003800200 */
.L_x_66:
[----:B------:R-:W0:Y:S01]  /*4330*/  LDCU UR6, c[0x0][0x364] ;  /* 0x00006c80ff0677ac */ /* 0x000e220008000800 */
[----:B------:R-:W-:Y:S01]  /*4340*/  BSSY.RECONVERGENT B0, `(.L_x_68) ;  /* 0x0000020000007945 */ /* 0x000fe20003800200 */
[----:B0-----:R-:W-:-:S05]  /*4350*/  IMAD R4, R0, UR6, R3 ;  /* 0x0000000600047c24 */ /* 0x001fca000f8e0203 */
[----:B------:R-:W-:-:S04]  /*4360*/  IADD3 R29, PT, PT, R4, -0x1, RZ ;  /* 0xffffffff041d7810 */ /* 0x000fc80007ffe0ff */
[----:B------:R-:W-:-:S04]  /*4370*/  ISETP.GE.U32.AND P6, PT, R29, R24, PT ;  /* 0x000000181d00720c */ /* 0x000fc80003fc6070 */
[----:B------:R-:W-:-:S04]  /*4380*/  ISETP.GE.U32.OR P6, PT, R12, R25, P6 ;  /* 0x000000190c00720c */ /* 0x000fc800037c6470 */
[----:B------:R-:W-:-:S13]  /*4390*/  ISETP.LT.OR P6, PT, R2, -0x2, P6 ;  /* 0xfffffffe0200780c */ /* 0x000fda00037c1670 */
        /* <DEDUP_REMOVED lines=26> */
.L_x_69:
[----:B------:R-:W-:Y:S05]  /*4540*/  BSYNC.RECONVERGENT B0 ;  /* 0x0000000000007941 */ /* 0x000fea0003800200 */
.L_x_68:
[----:B------:R-:W-:Y:S01]  /*4550*/  ISETP.NE.AND P6, PT, R37, RZ, PT ;  /* 0x000000ff2500720c */ /* 0x000fe20003fc5270 */
[----:B------:R-:W-:-:S12]  /*4560*/  BSSY.RECONVERGENT B0, `(.L_x_70) ;  /* 0x000001b000007945 */ /* 0x000fd80003800200 */
        /* <DEDUP_REMOVED lines=26> */
.L_x_71:
[----:B------:R-:W-:Y:S05]  /*4710*/  BSYNC.RECONVERGENT B0 ;  /* 0x0000000000007941 */ /* 0x000fea0003800200 */
.L_x_70:
        /* <DEDUP_REMOVED lines=28> */
.L_x_73:
[----:B------:R-:W-:Y:S05]  /*48e0*/  BSYNC.RECONVERGENT B0 ;  /* 0x0000000000007941 */ /* 0x000fea0003800200 */
.L_x_72:
[----:B------:R-:W-:Y:S01]  /*48f0*/  ISETP.GE.AND P6, PT, R2, RZ, PT ;  /* 0x000000ff0200720c */ /* 0x000fe20003fc6270 */
[----:B------:R-:W-:-:S12]  /*4900*/  BSSY.RECONVERGENT B0, `(.L_x_74) ;  /* 0x000001b000007945 */ /* 0x000fd80003800200 */
[----:B------:R-:W-:Y:S05]  /*4910*/  @!P6 BRA `(.L_x_75) ;  /* 0x000000000064e947 */ /* 0x000fea0003800000 */
        /* <DEDUP_REMOVED lines=25> */
.L_x_75:
[----:B------:R-:W-:Y:S05]  /*4ab0*/  BSYNC.RECONVERGENT B0 ;  /* 0x0000000000007941 */ /* 0x000fea0003800200 */
.L_x_74:
        /* <DEDUP_REMOVED lines=28> */
.L_x_77:
[----:B------:R-:W-:Y:S05]  /*4c80*/  BSYNC.RECONVERGENT B0 ;  /* 0x0000000000007941 */ /* 0x000fea0003800200 */
.L_x_76:
        /* <DEDUP_REMOVED lines=28> */
.L_x_79:
[----:B------:R-:W-:Y:S05]  /*4e50*/  BSYNC.RECONVERGENT B0 ;  /* 0x0000000000007941 */ /* 0x000fea0003800200 */
.L_x_78:
[----:B------:R-:W-:Y:S01]  /*4e60*/  ISETP.NE.AND P6, PT, R41, RZ, PT ;  /* 0x000000ff2900720c */ /* 0x000fe20003fc5270 */
        /* <DEDUP_REMOVED lines=27> */
.L_x_81:
[----:B------:R-:W-:Y:S05]  /*5020*/  BSYNC.RECONVERGENT B0 ;  /* 0x0000000000007941 */ /* 0x000fea0003800200 */
.L_x_80:
[----:B------:R-:W-:Y:S01]  /*5030*/  ISETP.NE.AND P6, PT, R5, RZ, PT ;  /* 0x000000ff0500720c */ /* 0x000fe20003fc5270 */
[----:B------:R-:W-:-:S12]  /*5040*/  BSSY.RECONVERGENT B0, `(.L_x_82) ;  /* 0x000001b000007945 */ /* 0x000fd80003800200 */
[----:B------:R-:W-:Y:S05]  /*5050*/  @!P6 BRA `(.L_x_83) ;  /* 0x000000000064e947 */ /* 0x000fea0003800000 */
[----:B------:R-:W0:Y:S01]  /*5060*/  LDCU UR6, c[0x0][0x398] ;  /* 0x00007300ff0677ac */ /* 0x000e220008000800 */
[----:B------:R-:W-:Y:S01]  /*5070*/  IMAD.IADD R4, R8, 0x1, R11 ;  /* 0x0000000108047824 */ /* 0x000fe200078e020b */
[----:B------:R-:W5:Y:S03]  /*5080*/  LDCU.64 UR8, c[0x0][0x380] ;  /* 0x00007000ff0877ac */ /* 0x000f660008000a00 */
[----:B0-----:R-:W-:Y:S01]  /*5090*/  IMAD R4, R4, UR6, RZ ;  /* 0x0000000604047c24 */ /* 0x001fe2000f8e02ff */
[----:B------:R-:W0:Y:S04]  /*50a0*/  LDCU UR6, c[0x3][0x84] ;  /* 0x00c01080ff0677ac */ /* 0x000e280008000800 */
[----:B------:R-:W-:-:S04]  /*50b0*/  IADD3 R28, PT, PT, R4, 0x2, RZ ;  /* 0x00000002041c7810 */ /* 0x000fc80007ffe0ff */
[----:B-----5:R-:W-:-:S05]  /*50c0*/  IADD3 R28, P6, PT, R28, UR8, RZ ;  /* 0x000000081c1c7c10 */ /* 0x020fca000ffde0ff */
[----:B------:R-:W-:Y:S01]  /*50d0*/  IMAD.X R29, RZ, RZ, UR9, P6 ;  /* 0x00000009ff1d7e24 */ /* 0x000fe2000b0e06ff */
[C---:B------:R-:W-:Y:S02]  /*50e0*/  IADD3 R36, P6, PT, R4.reuse, UR8, RZ ;  /* 0x0000000804247c10 */ /* 0x040fe4000ffde0ff */
[----:B------:R-:W-:Y:S02]  /*50f0*/  IADD3 R4, PT, PT, R4, 0x1, RZ ;  /* 0x0000000104047810 */ /* 0x000fe40007ffe0ff */
[----:B------:R-:W0:Y:S01]  /*5100*/  LDG.E.U8 R28, desc[UR4][R28.64] ;  /* 0x000000041c1c7981 */ /* 0x000e22000c1e1100 */
[----:B------:R-:W-:Y:S01]  /*5110*/  IMAD.X R37, RZ, RZ, UR9, P6 ;  /* 0x00000009ff257e24 */ /* 0x000fe2000b0e06ff */
[----:B------:R-:W-:-:S04]  /*5120*/  IADD3 R34, P6, PT, R4, UR8, RZ ;  /* 0x0000000804227c10 */ /* 0x000fc8000ffde0ff */
[----:B------:R-:W-:Y:S01]  /*5130*/  IADD3.X R35, PT, PT, RZ, UR9, RZ, P6, !PT ;  /* 0x00000009ff237c10 */ /* 0x000fe2000b7fe4ff */
[----:B------:R-:W5:Y:S04]  /*5140*/  LDG.E.U8 R4, desc[UR4][R36.64] ;  /* 0x0000000424047981 */ /* 0x000f68000c1e1100 */
[----:B------:R-:W2:Y:S01]  /*5150*/  LDG.E.U8 R32, desc[UR4][R34.64] ;  /* 0x0000000422207981 */ /* 0x000ea2000c1e1100 */
[----:B0-----:R-:W-:Y:S02]  /*5160*/  IMAD R30, R28, UR6, RZ ;  /* 0x000000061c1e7c24 */ /* 0x001fe4000f8e02ff */
[----:B-----5:R-:W-:Y:S02]  /*5170*/  IMAD R4, R4, UR6, RZ ;  /* 0x0000000604047c24 */ /* 0x020fe4000f8e02ff */
[----:B--2---:R-:W-:-:S02]  /*5180*/  IMAD R32, R32, UR6, RZ ;  /* 0x0000000620207c24 */ /* 0x004fc4000f8e02ff */
[----:B------:R-:W3:Y:S08]  /*5190*/  I2F.F64 R30, R30 ;  /* 0x0000001e001e7312 */ /* 0x000ef00000201c00 */
[----:B------:R-:W0:Y:S08]  /*51a0*/  I2F.F64 R4, R4 ;  /* 0x0000000400047312 */ /* 0x000e300000201c00 */
[----:B------:R-:W4:Y:S01]  /*51b0*/  I2F.F64 R32, R32 ;  /* 0x0000002000207312 */ /* 0x000f220000201c00 */
[----:B---3--:R-:W-:-:S02]  /*51c0*/  DADD R16, R16, R30 ;  /* 0x0000000010107229 */ /* 0x008fc4000000001e */
[----:B0-----:R-:W-:Y:S02]  /*51d0*/  DADD R26, R26, R4 ;  /* 0x000000001a1a7229 */ /* 0x001fe40000000004 */
[----:B----4-:R-:W-:-:S11]  /*51e0*/  DADD R14, R14, R32 ;  /* 0x000000000e0e7229 */ /* 0x010fd60000000020 */
.L_x_83:
[----:B------:R-:W-:Y:S05]  /*51f0*/  BSYNC.RECONVERGENT B0 ;  /* 0x0000000000007941 */ /* 0x000fea0003800200 */
.L_x_82:
[----:B------:R-:W0:Y:S01]  /*5200*/  LDCU UR6, c[0x0][0x364] ;  /* 0x00006c80ff0677ac */ /* 0x000e220008000800 */
[----:B------:R-:W-:Y:S01]  /*5210*/  BSSY.RECONVERGENT B0, `(.L_x_84) ;  /* 0x0000020000007945 */ /* 0x000fe20003800200 */
[----:B0-----:R-:W-:-:S04]  /*5220*/  IMAD R3, R0, UR6, R3 ;  /* 0x0000000600037c24 */ /* 0x001fc8000f8e0203 */
[C---:B------:R-:W-:Y:S01]  /*5230*/  VIADD R5, R3.reuse, 0x1 ;  /* 0x0000000103057836 */ /* 0x040fe20000000000 */
[----:B------:R-:W-:-:S04]  /*5240*/  IADD3 R3, PT, PT, R3, 0x2, RZ ;  /* 0x0000000203037810 */ /* 0x000fc80007ffe0ff */
[----:B------:R-:W-:-:S04]  /*5250*/  ISETP.GE.U32.AND P6, PT, R5, R24, PT ;  /* 0x000000180500720c */ /* 0x000fc80003fc6070 */
[----:B------:R-:W-:-:S13]  /*5260*/  ISETP.LT.OR P6, PT, R2, RZ, P6 ;  /* 0x000000ff0200720c */ /* 0x000fda00037c1670 */
[----:B------:R-:W-:Y:S05]  /*5270*/  @P6 BRA `(.L_x_85) ;  /* 0x0000000000646947 */ /* 0x000fea0003800000 */
        /* <DEDUP_REMOVED lines=25> */
.L_x_85:
[----:B------:R-:W-:Y:S05]  /*5410*/  BSYNC.RECONVERGENT B0 ;  /* 0x0000000000007941 */ /* 0x000fea0003800200 */
.L_x_84:
[----:B------:R-:W-:Y:S04]  /*5420*/  BSSY.RECONVERGENT B0, `(.L_x_86) ;  /* 0x000001b000007945 */ /* 0x000fe80003800200 */
[----:B------:R-:W-:Y:S05]  /*5430*/  @!P0 BRA `(.L_x_87) ;  /* 0x0000000000648947 */ /* 0x000fea0003800000 */
[----:B------:R-:W0:Y:S01]  /*5440*/  LDCU UR6, c[0x0][0x398] ;  /* 0x00007300ff0677ac */ /* 0x000e220008000800 */
[----:B------:R-:W-:Y:S01]  /*5450*/  IMAD.IADD R0, R10, 0x1, R11 ;  /* 0x000000010a007824 */ /* 0x000fe200078e020b */
[----:B------:R-:W5:Y:S03]  /*5460*/  LDCU.64 UR8, c[0x0][0x380] ;  /* 0x00007000ff0877ac */ /* 0x000f660008000a00 */
[----:B0-----:R-:W-:Y:S01]  /*5470*/  IMAD R0, R0, UR6, RZ ;  /* 0x0000000600007c24 */ /* 0x001fe2000f8e02ff */
[----:B------:R-:W0:Y:S04]  /*5480*/  LDCU UR6, c[0x3][0xac] ;  /* 0x00c01580ff0677ac */ /* 0x000e280008000800 */
[----:B-----5:R-:W-:-:S02]  /*5490*/  IADD3 R36, P0, PT, R0, UR8, RZ ;  /* 0x0000000800247c10 */ /* 0x020fc4000ff1e0ff */
[C---:B------:R-:W-:Y:S01]  /*54a0*/  IADD3 R32, PT, PT, R0.reuse, 0x2, RZ ;  /* 0x0000000200207810 */ /* 0x040fe20007ffe0ff */
[----:B------:R-:W-:Y:S01]  /*54b0*/  VIADD R0, R0, 0x1 ;  /* 0x0000000100007836 */ /* 0x000fe20000000000 */
[----:B------:R-:W-:Y:S02]  /*54c0*/  IADD3.X R37, PT, PT, RZ, UR9, RZ, P0, !PT ;  /* 0x00000009ff257c10 */ /* 0x000fe400087fe4ff */
[----:B------:R-:W-:Y:S02]  /*54d0*/  IADD3 R32, P0, PT, R32, UR8, RZ ;  /* 0x0000000820207c10 */ /* 0x000fe4000ff1e0ff */
[----:B------:R-:W-:Y:S01]  /*54e0*/  IADD3 R34, P6, PT, R0, UR8, RZ ;  /* 0x0000000800227c10 */ /* 0x000fe2000ffde0ff */
[----:B------:R-:W0:Y:S02]  /*54f0*/  LDG.E.U8 R4, desc[UR4][R36.64] ;  /* 0x0000000424047981 */ /* 0x000e24000c1e1100 */
[----:B------:R-:W-:Y:S01]  /*5500*/  IMAD.X R33, RZ, RZ, UR9, P0 ;  /* 0x00000009ff217e24 */ /* 0x000fe200080e06ff */
[----:B------:R-:W-:-:S04]  /*5510*/  IADD3.X R35, PT, PT, RZ, UR9, RZ, P6, !PT ;  /* 0x00000009ff237c10 */ /* 0x000fc8000b7fe4ff */
[----:B------:R-:W5:Y:S04]  /*5520*/  LDG.E.U8 R28, desc[UR4][R32.64] ;  /* 0x00000004201c7981 */ /* 0x000f68000c1e1100 */
        /* <DEDUP_REMOVED lines=10> */
.L_x_87:
[----:B------:R-:W-:Y:S05]  /*55d0*/  BSYNC.RECONVERGENT B0 ;  /* 0x0000000000007941 */ /* 0x000fea0003800200 */
.L_x_86:
[----:B------:R-:W-:Y:S01]  /*55e0*/  ISETP.GE.U32.AND P0, PT, R3, R24, PT ;  /* 0x000000180300720c */ /* 0x000fe20003f06070 */
[----:B------:R-:W-:Y:S03]  /*55f0*/  BSSY.RECONVERGENT B0, `(.L_x_88) ;  /* 0x000001c000007945 */ /* 0x000fe60003800200 */
[----:B------:R-:W-:Y:S01]  /*5600*/  ISETP.LT.OR P0, PT, R2, RZ, P0 ;  /* 0x000000ff0200720c */ /* 0x000fe20000701670 */
[----:B------:R-:W-:-:S12]  /*5610*/  @!P1 BRA `(.L_x_89) ;  /* 0x0000000000649947 */ /* 0x000fd80003800000 */
        /* <DEDUP_REMOVED lines=25> */
.L_x_89:
[----:B------:R-:W-:Y:S05]  /*57b0*/  BSYNC.RECONVERGENT B0 ;  /* 0x0000000000007941 */ /* 0x000fea0003800200 */
.L_x_88:
        /* <DEDUP_REMOVED lines=27> */
.L_x_91:
[----:B------:R-:W-:Y:S05]  /*5970*/  BSYNC.RECONVERGENT B0 ;  /* 0x0000000000007941 */ /* 0x000fea0003800200 */
.L_x_90:
        /* <DEDUP_REMOVED lines=27> */
.L_x_93:
[----:B------:R-:W-:Y:S05]  /*5b30*/  BSYNC.RECONVERGENT B0 ;  /* 0x0000000000007941 */ /* 0x000fea0003800200 */
.L_x_92:
[----:B------:R-:W-:Y:S04]  /*5b40*/  BSSY.RECONVERGENT B0, `(.L_x_94) ;  /* 0x000001b000007945 */ /* 0x000fe80003800200 */
[----:B------:R-:W-:Y:S05]  /*5b50*/  @P0 BRA `(.L_x_95) ;  /* 0x0000000000640947 */ /* 0x000fea0003800000 */
        /* <DEDUP_REMOVED lines=25> */
.L_x_95:
[----:B------:R-:W-:Y:S05]  /*5cf0*/  BSYNC.RECONVERGENT B0 ;  /* 0x0000000000007941 */ /* 0x000fea0003800200 */
.L_x_94:
        /* <DEDUP_REMOVED lines=12> */
[----:B------:R-:W-:Y:S02]  /*5dc0*/  IADD3 R28, P1, PT, R10, UR8, RZ ;  /* 0x000000080a1c7c10 */ /* 0x000fe4000ff3e0ff */
[----:B------:R-:W0:Y:S01]  /*5dd0*/  LDG.E.U8 R10, desc[UR4][R30.64] ;  /* 0x000000041e0a7981 */ /* 0x000e22000c1e1100 */
        /* <DEDUP_REMOVED lines=13> */
.L_x_97:
[----:B------:R-:W-:Y:S05]  /*5eb0*/  BSYNC.RECONVERGENT B0 ;  /* 0x0000000000007941 */ /* 0x000fea0003800200 */
.L_x_96:
[----:B------:R-:W-:Y:S04]  /*5ec0*/  BSSY.RECONVERGENT B0, `(.L_x_98) ;  /* 0x000001b000007945 */ /* 0x000fe80003800200 */
[----:B------:R-:W-:Y:S05]  /*5ed0*/  @!P5 BRA `(.L_x_99) ;  /* 0x000000000064d947 */ /* 0x000fea0003800000 */
[----:B------:R-:W0:Y:S01]  /*5ee0*/  LDCU UR6, c[0x0][0x398] ;  /* 0x00007300ff0677ac */ /* 0x000e220008000800 */
[----:B------:R-:W-:Y:S01]  /*5ef0*/  IMAD.IADD R12, R12, 0x1, R13 ;  /* 0x000000010c0c7824 */ /* 0x000fe200078e020d */
[----:B------:R-:W5:Y:S03]  /*5f00*/  LDCU.64 UR8, c[0x0][0x380] ;  /* 0x00007000ff0877ac */ /* 0x000f660008000a00 */
[----:B0-----:R-:W-:Y:S01]  /*5f10*/  IMAD R12, R12, UR6, RZ ;  /* 0x000000060c0c7c24 */ /* 0x001fe2000f8e02ff */
[----:B------:R-:W0:Y:S03]  /*5f20*/  LDCU UR6, c[0x3][0xc4] ;  /* 0x00c01880ff0677ac */ /* 0x000e260008000800 */
[C---:B------:R-:W-:Y:S01]  /*5f30*/  VIADD R24, R12.reuse, 0x1 ;  /* 0x000000010c187836 */ /* 0x040fe20000000000 */
[----:B-----5:R-:W-:-:S02]  /*5f40*/  IADD3 R28, P0, PT, R12, UR8, RZ ;  /* 0x000000080c1c7c10 */ /* 0x020fc4000ff1e0ff */
[----:B------:R-:W-:Y:S02]  /*5f50*/  IADD3 R13, PT, PT, R12, 0x2, RZ ;  /* 0x000000020c0d7810 */ /* 0x000fe40007ffe0ff */
        /* <DEDUP_REMOVED lines=17> */
.L_x_99:
[----:B------:R-:W-:Y:S05]  /*6070*/  BSYNC.RECONVERGENT B0 ;  /* 0x0000000000007941 */ /* 0x000fea0003800200 */
.L_x_98:
[----:B---3--:R-:W-:Y:S01]  /*6080*/  DMUL R16, R16, R16 ;  /* 0x0000001010107228 */ /* 0x008fe20000000000 */
[----:B------:R-:W-:Y:S01]  /*6090*/  MOV R10, 0x0 ;  /* 0x00000000000a7802 */ /* 0x000fe20000000f00 */
[----:B------:R-:W-:Y:S01]  /*60a0*/  IMAD.MOV.U32 R11, RZ, RZ, 0x3fd80000 ;  /* 0x3fd80000ff0b7424 */ /* 0x000fe200078e00ff */
[----:B----4-:R-:W-:Y:S01]  /*60b0*/  DMUL R14, R14, R14 ;  /* 0x0000000e0e0e7228 */ /* 0x010fe20000000000 */
[----:B------:R-:W-:Y:S01]  /*60c0*/  BSSY.RECONVERGENT B0, `(.L_x_100) ;  /* 0x000001a000007945 */ /* 0x000fe20003800200 */
[----:B------:R-:W-:-:S03]  /*60d0*/  DMUL R26, R26, R26 ;  /* 0x0000001a1a1a7228 */ /* 0x000fc60000000000 */
[----:B-1----:R-:W-:-:S03]  /*60e0*/  DFMA R22, R22, R22, R16 ;  /* 0x000000161616722b */ /* 0x002fc60000000010 */
[----:B--2---:R-:W-:Y:S02]  /*60f0*/  DFMA R20, R20, R20, R14 ;  /* 0x000000141414722b */ /* 0x004fe4000000000e */
[----:B------:R-:W-:Y:S01]  /*6100*/  DFMA R18, R18, R18, R26 ;  /* 0x000000121212722b */ /* 0x000fe2000000001a */
[----:B------:R-:W0:Y:S04]  /*6110*/  MUFU.RSQ64H R5, R23 ;  /* 0x0000001700057308 */ /* 0x000e280000001c00 */
[----:B------:R-:W-:-:S05]  /*6120*/  VIADD R4, R23, 0xfcb00000 ;  /* 0xfcb0000017047836 */ /* 0x000fca0000000000 */
[----:B------:R-:W-:Y:S01]  /*6130*/  ISETP.GE.U32.AND P0, PT, R4, 0x7ca00000, PT ;  /* 0x7ca000000400780c */ /* 0x000fe20003f06070 */
[----:B0-----:R-:W-:-:S08]  /*6140*/  DMUL R6, R4, R4 ;  /* 0x0000000404067228 */ /* 0x001fd00000000000 */
[----:B------:R-:W-:-:S08]  /*6150*/  DFMA R6, R22, -R6, 1 ;  /* 0x3ff000001606742b */ /* 0x000fd00000000806 */
[----:B------:R-:W-:Y:S02]  /*6160*/  DFMA R10, R6, R10, 0.5 ;  /* 0x3fe00000060a742b */ /* 0x000fe4000000000a */
[----:B------:R-:W-:-:S08]  /*6170*/  DMUL R6, R4, R6 ;  /* 0x0000000604067228 */ /* 0x000fd00000000000 */
[----:B------:R-:W-:-:S08]  /*6180*/  DFMA R16, R10, R6, R4 ;  /* 0x000000060a10722b */ /* 0x000fd00000000004 */
[----:B------:R-:W-:Y:S02]  /*6190*/  DMUL R6, R22, R16 ;  /* 0x0000001016067228 */ /* 0x000fe40000000000 */
[----:B------:R-:W-:Y:S01]  /*61a0*/  IADD3 R11, PT, PT, R17, -0x100000, RZ ;  /* 0xfff00000110b7810 */ /* 0x000fe20007ffe0ff */
[----:B------:R-:W-:-:S05]  /*61b0*/  IMAD.MOV.U32 R10, RZ, RZ, R16 ;  /* 0x000000ffff0a7224 */ /* 0x000fca00078e0010 */
[----:B------:R-:W-:-:S08]  /*61c0*/  DFMA R24, R6, -R6, R22 ;  /* 0x800000060618722b */ /* 0x000fd00000000016 */
[----:B------:R-:W-:Y:S01]  /*61d0*/  DFMA R12, R24, R10, R6 ;  /* 0x0000000a180c722b */ /* 0x000fe20000000006 */
[----:B------:R-:W-:Y:S10]  /*61e0*/  @!P0 BRA `(.L_x_101) ;  /* 0x00000000001c8947 */ /* 0x000ff40003800000 */
[----:B------:R-:W-:Y:S01]  /*61f0*/  MOV R8, R16 ;  /* 0x0000001000087202 */ /* 0x000fe20000000f00 */
[----:B------:R-:W-:Y:S01]  /*6200*/  IMAD.MOV.U32 R12, RZ, RZ, R24 ;  /* 0x000000ffff0c7224 */ /* 0x000fe200078e0018 */
[----:B------:R-:W-:Y:S01]  /*6210*/  MOV R14, R6 ;  /* 0x00000006000e7202 */ /* 0x000fe20000000f00 */
[----:B------:R-:W-:Y:S01]  /*6220*/  IMAD.MOV.U32 R17, RZ, RZ, R7 ;  /* 0x000000ffff117224 */ /* 0x000fe200078e0007 */
[----:B------:R-:W-:Y:S02]  /*6230*/  MOV R10, R4 ;  /* 0x00000004000a7202 */ /* 0x000fe40000000f00 */
[----:B------:R-:W-:-:S07]  /*6240*/  MOV R0, 0x6260 ;  /* 0x0000626000007802 */ /* 0x000fce0000000f00 */
[----:B------:R-:W-:Y:S05]  /*6250*/  CALL.REL.NOINC `($__internal_0_$__cuda_sm20_dsqrt_rn_f64_mediumpath_v1) ;  /* 0x0000000400487944 */ /* 0x000fea0003c00000 */
.L_x_101:
[----:B------:R-:W-:Y:S05]  /*6260*/  BSYNC.RECONVERGENT B0 ;  /* 0x0000000000007941 */ /* 0x000fea0003800200 */
.L_x_100:
[----:B------:R-:W0:Y:S01]  /*6270*/  MUFU.RSQ64H R7, R21 ;  /* 0x0000001500077308 */ /* 0x000e220000001c00 */
[----:B------:R-:W-:Y:S01]  /*6280*/  VIADD R6, R21, 0xfcb00000 ;  /* 0xfcb0000015067836 */ /* 0x000fe20000000000 */
[----:B------:R-:W-:Y:S01]  /*6290*/  MOV R10, 0x0 ;  /* 0x00000000000a7802 */ /* 0x000fe20000000f00 */
[----:B------:R-:W-:Y:S01]  /*62a0*/  IMAD.MOV.U32 R11, RZ, RZ, 0x3fd80000 ;  /* 0x3fd80000ff0b7424 */ /* 0x000fe200078e00ff */
[----:B------:R-:W-:Y:S02]  /*62b0*/  BSSY.RECONVERGENT B0, `(.L_x_102) ;  /* 0x0000016000007945 */ /* 0x000fe40003800200 */
[----:B------:R-:W-:Y:S01]  /*62c0*/  ISETP.GE.U32.AND P0, PT, R6, 0x7ca00000, PT ;  /* 0x7ca000000600780c */ /* 0x000fe20003f06070 */
[----:B0-----:R-:W-:-:S08]  /*62d0*/  DMUL R4, R6, R6 ;  /* 0x0000000606047228 */ /* 0x001fd00000000000 */
[----:B------:R-:W-:-:S08]  /*62e0*/  DFMA R4, R20, -R4, 1 ;  /* 0x3ff000001404742b */ /* 0x000fd00000000804 */
[----:B------:R-:W-:Y:S02]  /*62f0*/  DFMA R10, R4, R10, 0.5 ;  /* 0x3fe00000040a742b */ /* 0x000fe4000000000a */
[----:B------:R-:W-:-:S08]  /*6300*/  DMUL R4, R6, R4 ;  /* 0x0000000406047228 */ /* 0x000fd00000000000 */
[----:B------:R-:W-:Y:S02]  /*6310*/  DFMA R14, R10, R4, R6 ;  /* 0x000000040a0e722b */ /* 0x000fe40000000006 */
[----:B------:R-:W-:-:S06]  /*6320*/  DMUL R4, R12, 0.125 ;  /* 0x3fc000000c047828 */ /* 0x000fcc0000000000 */
        /* <DEDUP_REMOVED lines=10> */
[----:B------:R-:W-:Y:S01]  /*63d0*/  MOV R14, R16 ;  /* 0x00000010000e7202 */ /* 0x000fe20000000f00 */
[----:B------:R-:W-:Y:S01]  /*63e0*/  IMAD.MOV.U32 R10, RZ, RZ, R6 ;  /* 0x000000ffff0a7224 */ /* 0x000fe200078e0006 */
[----:B------:R-:W-:-:S07]  /*63f0*/  MOV R0, 0x6410 ;  /* 0x0000641000007802 */ /* 0x000fce0000000f00 */
[----:B------:R-:W-:Y:S05]  /*6400*/  CALL.REL.NOINC `($__internal_0_$__cuda_sm20_dsqrt_rn_f64_mediumpath_v1) ;  /* 0x0000000000dc7944 */ /* 0x000fea0003c00000 */
.L_x_103:
[----:B------:R-:W-:Y:S05]  /*6410*/  BSYNC.RECONVERGENT B0 ;  /* 0x0000000000007941 */ /* 0x000fea0003800200 */
.L_x_102:
[----:B------:R-:W0:Y:S01]  /*6420*/  MUFU.RSQ64H R11, R19 ;  /* 0x00000013000b7308 */ /* 0x000e220000001c00 */
[----:B------:R-:W-:Y:S01]  /*6430*/  IADD3 R10, PT, PT, R19, -0x3500000, RZ ;  /* 0xfcb00000130a7810 */ /* 0x000fe20007ffe0ff */
[----:B------:R-:W-:Y:S01]  /*6440*/  IMAD.MOV.U32 R14, RZ, RZ, 0x0 ;  /* 0x00000000ff0e7424 */ /* 0x000fe200078e00ff */
[----:B------:R-:W-:Y:S01]  /*6450*/  MOV R15, 0x3fd80000 ;  /* 0x3fd80000000f7802 */ /* 0x000fe20000000f00 */
[----:B------:R-:W-:Y:S01]  /*6460*/  BSSY.RECONVERGENT B0, `(.L_x_104) ;  /* 0x0000017000007945 */ /* 0x000fe20003800200 */
[----:B------:R-:W-:Y:S02]  /*6470*/  ISETP.GE.U32.AND P0, PT, R10, 0x7ca00000, PT ;  /* 0x7ca000000a00780c */ /* 0x000fe40003f06070 */
[----:B0-----:R-:W-:-:S08]  /*6480*/  DMUL R6, R10, R10 ;  /* 0x0000000a0a067228 */ /* 0x001fd00000000000 */
[----:B------:R-:W-:-:S08]  /*6490*/  DFMA R6, R18, -R6, 1 ;  /* 0x3ff000001206742b */ /* 0x000fd00000000806 */
[----:B------:R-:W-:Y:S02]  /*64a0*/  DFMA R14, R6, R14, 0.5 ;  /* 0x3fe00000060e742b */ /* 0x000fe4000000000e */
[----:B------:R-:W-:-:S08]  /*64b0*/  DMUL R6, R10, R6 ;  /* 0x000000060a067228 */ /* 0x000fd00000000000 */
[----:B------:R-:W-:Y:S02]  /*64c0*/  DFMA R16, R14, R6, R10 ;  /* 0x000000060e10722b */ /* 0x000fe4000000000a */
[----:B------:R-:W-:-:S06]  /*64d0*/  DMUL R6, R12, 0.125 ;  /* 0x3fc000000c067828 */ /* 0x000fcc0000000000 */
[----:B------:R-:W-:Y:S02]  /*64e0*/  DMUL R20, R18, R16 ;  /* 0x0000001012147228 */ /* 0x000fe40000000000 */
[----:B------:R-:W-:Y:S01]  /*64f0*/  VIADD R15, R17, 0xfff00000 ;  /* 0xfff00000110f7836 */ /* 0x000fe20000000000 */
[----:B------:R-:W-:-:S05]  /*6500*/  MOV R14, R16 ;  /* 0x00000010000e7202 */ /* 0x000fca0000000f00 */
[----:B------:R-:W-:-:S08]  /*6510*/  DFMA R24, R20, -R20, R18 ;  /* 0x800000141418722b */ /* 0x000fd00000000012 */
[----:B------:R-:W-:Y:S01]  /*6520*/  DFMA R12, R24, R14, R20 ;  /* 0x0000000e180c722b */ /* 0x000fe20000000014 */
[----:B------:R-:W-:Y:S10]  /*6530*/  @!P0 BRA `(.L_x_105) ;  /* 0x0000000000248947 */ /* 0x000ff40003800000 */
[----:B------:R-:W-:Y:S01]  /*6540*/  IMAD.MOV.U32 R8, RZ, RZ, R16 ;  /* 0x000000ffff087224 */ /* 0x000fe200078e0010 */
        /* <DEDUP_REMOVED lines=8> */
.L_x_105:
[----:B------:R-:W-:Y:S05]  /*65d0*/  BSYNC.RECONVERGENT B0 ;  /* 0x0000000000007941 */ /* 0x000fea0003800200 */
.L_x_104:
[----:B------:R-:W0:Y:S01]  /*65e0*/  LDCU UR8, c[0x0][0x398] ;  /* 0x00007300ff0877ac */ /* 0x000e220008000800 */
[----:B------:R-:W-:Y:S01]  /*65f0*/  IADD3 R2, PT, PT, R2, R9, RZ ;  /* 0x0000000902027210 */ /* 0x000fe20007ffe0ff */
[----:B------:R-:W-:Y:S01]  /*6600*/  DMUL R12, R12, 0.125 ;  /* 0x3fc000000c0c7828 */ /* 0x000fe20000000000 */
[----:B------:R-:W1:Y:S01]  /*6610*/  F2I.U32.F64.TRUNC R0, R4 ;  /* 0x0000000400007311 */ /* 0x000e62000030d000 */
[----:B------:R-:W2:Y:S01]  /*6620*/  LDCU.64 UR6, c[0x0][0x388] ;  /* 0x00007100ff0677ac */ /* 0x000ea20008000a00 */
[----:B------:R-:W-:Y:S02]  /*6630*/  DSETP.GT.AND P0, PT, R4, 255, PT ;  /* 0x406fe0000400742a */ /* 0x000fe40003f04000 */
[----:B------:R-:W-:-:S03]  /*6640*/  DSETP.GT.AND P1, PT, R6, 255, PT ;  /* 0x406fe0000600742a */ /* 0x000fc60003f24000 */
[----:B------:R-:W-:Y:S01]  /*6650*/  DSETP.GT.AND P2, PT, R12, 255, PT ;  /* 0x406fe0000c00742a */ /* 0x000fe20003f44000 */
[----:B------:R2:W3:Y:S01]  /*6660*/  F2I.U32.F64.TRUNC R8, R6 ;  /* 0x0000000600087311 */ /* 0x0004e2000030d000 */
[----:B0-----:R-:W-:-:S07]  /*6670*/  IMAD R3, R2, UR8, RZ ;  /* 0x0000000802037c24 */ /* 0x001fce000f8e02ff */
[----:B------:R-:W0:Y:S01]  /*6680*/  F2I.U32.F64.TRUNC R10, R12 ;  /* 0x0000000c000a7311 */ /* 0x000e22000030d000 */
[C---:B------:R-:W-:Y:S01]  /*6690*/  VIADD R2, R3.reuse, 0x2 ;  /* 0x0000000203027836 */ /* 0x040fe20000000000 */
[C---:B------:R-:W-:Y:S02]  /*66a0*/  IADD3 R9, PT, PT, R3.reuse, 0x1, RZ ;  /* 0x0000000103097810 */ /* 0x040fe40007ffe0ff */
[----:B--2---:R-:W-:Y:S02]  /*66b0*/  IADD3 R6, P5, PT, R3, UR6, RZ ;  /* 0x0000000603067c10 */ /* 0x004fe4000ffbe0ff */
[----:B------:R-:W-:Y:S02]  /*66c0*/  IADD3 R2, P3, PT, R2, UR6, RZ ;  /* 0x0000000602027c10 */ /* 0x000fe4000ff7e0ff */
[----:B------:R-:W-:Y:S02]  /*66d0*/  IADD3 R4, P4, PT, R9, UR6, RZ ;  /* 0x0000000609047c10 */ /* 0x000fe4000ff9e0ff */
[----:B-1----:R-:W-:Y:S01]  /*66e0*/  SEL R9, R0, 0xffff, !P0 ;  /* 0x0000ffff00097807 */ /* 0x002fe20004000000 */
[----:B------:R-:W-:Y:S01]  /*66f0*/  IMAD.X R3, RZ, RZ, UR7, P3 ;  /* 0x00000007ff037e24 */ /* 0x000fe200098e06ff */
[----:B---3--:R-:W-:Y:S01]  /*6700*/  SEL R11, R8, 0xffff, !P1 ;  /* 0x0000ffff080b7807 */ /* 0x008fe20004800000 */
[----:B------:R-:W-:Y:S01]  /*6710*/  IMAD.X R5, RZ, RZ, UR7, P4 ;  /* 0x00000007ff057e24 */ /* 0x000fe2000a0e06ff */
[----:B------:R-:W-:-:S02]  /*6720*/  IADD3.X R7, PT, PT, RZ, UR7, RZ, P5, !PT ;  /* 0x00000007ff077c10 */ /* 0x000fc4000affe4ff */
[----:B0-----:R-:W-:Y:S01]  /*6730*/  SEL R13, R10, 0xffff, !P2 ;  /* 0x0000ffff0a0d7807 */ /* 0x001fe20005000000 */
[----:B------:R-:W-:Y:S04]  /*6740*/  STG.E.U8 desc[UR4][R2.64], R9 ;  /* 0x0000000902007986 */ /* 0x000fe8000c101104 */
[----:B------:R-:W-:Y:S04]  /*6750*/  STG.E.U8 desc[UR4][R4.64], R11 ;  /* 0x0000000b04007986 */ /* 0x000fe8000c101104 */
[----:B------:R-:W-:Y:S01]  /*6760*/  STG.E.U8 desc[UR4][R6.64], R13 ;  /* 0x0000000d06007986 */ /* 0x000fe2000c101104 */
[----:B------:R-:W-:Y:S05]  /*6770*/  EXIT ;  /* 0x000000000000794d */ /* 0x000fea0003800000 */
        .weak           $__internal_0_$__cuda_sm20_dsqrt_rn_f64_mediumpath_v1
        .type           $__internal_0_$__cuda_sm20_dsqrt_rn_f64_mediumpath_v1,@function
        .size           $__internal_0_$__cuda_sm20_dsqrt_rn_f64_mediumpath_v1,(.L_x_111 - $__internal_0_$__cuda_sm20_dsqrt_rn_f64_mediumpath_v1)
$__internal_0_$__cuda_sm20_dsqrt_rn_f64_mediumpath_v1:
[----:B------:R-:W-:Y:S01]  /*6780*/  ISETP.GE.U32.AND P0, PT, R10, -0x3400000, PT ;  /* 0xfcc000000a00780c */ /* 0x000fe20003f06070 */
[----:B------:R-:W-:Y:S01]  /*6790*/  BSSY.RECONVERGENT B1, `(.L_x_106) ;  /* 0x0000026000017945 */ /* 0x000fe20003800200 */
[----:B------:R-:W-:Y:S01]  /*67a0*/  MOV R13, R25 ;  /* 0x00000019000d7202 */ /* 0x000fe20000000f00 */
[----:B------:R-:W-:Y:S01]  /*67b0*/  IMAD.MOV.U32 R10, RZ, RZ, R8 ;  /* 0x000000ffff0a7224 */ /* 0x000fe200078e0008 */
[----:B------:R-:W-:-:S09]  /*67c0*/  MOV R15, R17 ;  /* 0x00000011000f7202 */ /* 0x000fd20000000f00 */
[----:B------:R-:W-:Y:S05]  /*67d0*/  @!P0 BRA `(.L_x_107) ;  /* 0x0000000000208947 */ /* 0x000fea0003800000 */
[----:B------:R-:W-:-:S10]  /*67e0*/  DFMA.RM R10, R12, R10, R14 ;  /* 0x0000000a0c0a722b */ /* 0x000fd4000000400e */
[----:B------:R-:W-:-:S05]  /*67f0*/  IADD3 R14, P0, PT, R10, 0x1, RZ ;  /* 0x000000010a0e7810 */ /* 0x000fca0007f1e0ff */
[----:B------:R-:W-:-:S06]  /*6800*/  IMAD.X R15, RZ, RZ, R11, P0 ;  /* 0x000000ffff0f7224 */ /* 0x000fcc00000e060b */
[----:B------:R-:W-:-:S08]  /*6810*/  DFMA.RP R12, -R10, R14, R22 ;  /* 0x0000000e0a0c722b */ /* 0x000fd00000008116 */
[----:B------:R-:W-:-:S06]  /*6820*/  DSETP.GT.AND P0, PT, R12, RZ, PT ;  /* 0x000000ff0c00722a */ /* 0x000fcc0003f04000 */
[----:B------:R-:W-:Y:S02]  /*6830*/  FSEL R10, R14, R10, P0 ;  /* 0x0000000a0e0a7208 */ /* 0x000fe40000000000 */
[----:B------:R-:W-:Y:S01]  /*6840*/  FSEL R11, R15, R11, P0 ;  /* 0x0000000b0f0b7208 */ /* 0x000fe20000000000 */
[----:B------:R-:W-:Y:S06]  /*6850*/  BRA `(.L_x_108) ;  /* 0x0000000000647947 */ /* 0x000fec0003800000 */
.L_x_107:
[----:B------:R-:W-:-:S14]  /*6860*/  DSETP.NE.AND P0, PT, R22, RZ, PT ;  /* 0x000000ff1600722a */ /* 0x000fdc0003f05000 */
[----:B------:R-:W-:Y:S05]  /*6870*/  @!P0 BRA `(.L_x_109) ;  /* 0x0000000000588947 */ /* 0x000fea0003800000 */
[----:B------:R-:W-:-:S13]  /*6880*/  ISETP.GE.AND P0, PT, R23, RZ, PT ;  /* 0x000000ff1700720c */ /* 0x000fda0003f06270 */
[----:B------:R-:W-:Y:S01]  /*6890*/  @!P0 MOV R10, 0x0 ;  /* 0x00000000000a8802 */ /* 0x000fe20000000f00 */
[----:B------:R-:W-:Y:S01]  /*68a0*/  @!P0 IMAD.MOV.U32 R11, RZ, RZ, -0x80000 ;  /* 0xfff80000ff0b8424 */ /* 0x000fe200078e00ff */
[----:B------:R-:W-:Y:S06]  /*68b0*/  @!P0 BRA `(.L_x_108) ;  /* 0x00000000004c8947 */ /* 0x000fec0003800000 */
[----:B------:R-:W-:-:S13]  /*68c0*/  ISETP.GT.AND P0, PT, R23, 0x7fefffff, PT ;  /* 0x7fefffff1700780c */ /* 0x000fda0003f04270 */
[----:B------:R-:W-:Y:S05]  /*68d0*/  @P0 BRA `(.L_x_109) ;  /* 0x0000000000400947 */ /* 0x000fea0003800000 */
[----:B------:R-:W-:Y:S01]  /*68e0*/  DMUL R10, R22, 8.11296384146066816958e+31 ;  /* 0x46900000160a7828 */ /* 0x000fe20000000000 */
[----:B------:R-:W-:Y:S01]  /*68f0*/  MOV R12, RZ ;  /* 0x000000ff000c7202 */ /* 0x000fe20000000f00 */
[----:B------:R-:W-:Y:S01]  /*6900*/  IMAD.MOV.U32 R16, RZ, RZ, 0x0 ;  /* 0x00000000ff107424 */ /* 0x000fe200078e00ff */
[----:B------:R-:W-:-:S03]  /*6910*/  MOV R17, 0x3fd80000 ;  /* 0x3fd8000000117802 */ /* 0x000fc60000000f00 */
[----:B------:R-:W0:Y:S02]  /*6920*/  MUFU.RSQ64H R13, R11 ;  /* 0x0000000b000d7308 */ /* 0x000e240000001c00 */
[----:B0-----:R-:W-:-:S08]  /*6930*/  DMUL R14, R12, R12 ;  /* 0x0000000c0c0e7228 */ /* 0x001fd00000000000 */
[----:B------:R-:W-:-:S08]  /*6940*/  DFMA R14, R10, -R14, 1 ;  /* 0x3ff000000a0e742b */ /* 0x000fd0000000080e */
[----:B------:R-:W-:Y:S02]  /*6950*/  DFMA R16, R14, R16, 0.5 ;  /* 0x3fe000000e10742b */ /* 0x000fe40000000010 */
[----:B------:R-:W-:-:S08]  /*6960*/  DMUL R14, R12, R14 ;  /* 0x0000000e0c0e7228 */ /* 0x000fd00000000000 */
[----:B------:R-:W-:-:S08]  /*6970*/  DFMA R14, R16, R14, R12 ;  /* 0x0000000e100e722b */ /* 0x000fd0000000000c */
[----:B------:R-:W-:Y:S02]  /*6980*/  DMUL R12, R10, R14 ;  /* 0x0000000e0a0c7228 */ /* 0x000fe40000000000 */
[----:B------:R-:W-:-:S06]  /*6990*/  VIADD R15, R15, 0xfff00000 ;  /* 0xfff000000f0f7836 */ /* 0x000fcc0000000000 */
[----:B------:R-:W-:-:S08]  /*69a0*/  DFMA R16, R12, -R12, R10 ;  /* 0x8000000c0c10722b */ /* 0x000fd0000000000a */
[----:B------:R-:W-:-:S10]  /*69b0*/  DFMA R10, R14, R16, R12 ;  /* 0x000000100e0a722b */ /* 0x000fd4000000000c */
[----:B------:R-:W-:Y:S01]  /*69c0*/  IADD3 R11, PT, PT, R11, -0x3500000, RZ ;  /* 0xfcb000000b0b7810 */ /* 0x000fe20007ffe0ff */
[----:B------:R-:W-:Y:S06]  /*69d0*/  BRA `(.L_x_108) ;  /* 0x0000000000047947 */ /* 0x000fec0003800000 */
.L_x_109:
[----:B------:R-:W-:-:S11]  /*69e0*/  DADD R10, R22, R22 ;  /* 0x00000000160a7229 */ /* 0x000fd60000000016 */
.L_x_108:
[----:B------:R-:W-:Y:S05]  /*69f0*/  BSYNC.RECONVERGENT B1 ;  /* 0x0000000000017941 */ /* 0x000fea0003800200 */
.L_x_106:
[----:B------:R-:W-:Y:S01]  /*6a00*/  MOV R13, R11 ;  /* 0x0000000b000d7202 */ /* 0x000fe20000000f00 */
[----:B------:R-:W-:Y:S02]  /*6a10*/  HFMA2 R11, -RZ, RZ, 0, 0 ;  /* 0x00000000ff0b7431 */ /* 0x000fe400000001ff */
[----:B------:R-:W-:Y:S02]  /*6a20*/  IMAD.MOV.U32 R12, RZ, RZ, R10 ;  /* 0x000000ffff0c7224 */ /* 0x000fe400078e000a */
[----:B------:R-:W-:-:S04]  /*6a30*/  IMAD.MOV.U32 R10, RZ, RZ, R0 ;  /* 0x000000ffff0a7224 */ /* 0x000fc800078e0000 */
[----:B------:R-:W-:Y:S05]  /*6a40*/  RET.REL.NODEC R10 `(_Z5sobelPhS_jjj) ;  /* 0xffffff940a6c7950 */ /* 0x000fea0003c3ffff */
.L_x_110:
[----:B------:R-:W-:-:S00]  /*6a50*/  BRA `(.L_x_110) ;  /* 0xfffffffc00fc7947 */ /* 0x000fc0000383ffff */
[----:B------:R-:W-:-:S00]  /*6a60*/  NOP ;  /* 0x0000000000007918 */ /* 0x000fc00000000000 */
        /* <DEDUP_REMOVED lines=9> */
.L_x_111:


//--------------------- .nv.shared.reserved.0     --------------------------
	.section	.nv.shared.reserved.0,"aw",@nobits
	.weak		__nv_reservedSMEM_offset_0_alias
	.size		__nv_reservedSMEM_offset_0_alias, 0, 64
	.other		__nv_reservedSMEM_offset_0_alias,@"STO_CUDA_RESERVED_SHARED STV_DEFAULT"
__nv_reservedSMEM_offset_0_alias:
	.zero		0
	.zero		64


//--------------------- .nv.constant0._Z5sobelPhS_jjj --------------------------
	.section	.nv.constant0._Z5sobelPhS_jjj,"a",@progbits
	.sectionflags	@""
	.align	4
.nv.constant0._Z5sobelPhS_jjj:
	.zero		924


//--------------------- SYMBOLS --------------------------

	.type		.nv.reservedSmem.offset0,@object
	.size		.nv.reservedSmem.offset0,0x4
